	.target	sm_100a

	.elftype	@"ET_EXEC"


//--------------------- .note.nv.tkinfo           --------------------------
	.section	.note.nv.tkinfo,"",@"SHT_NOTE"
	.sectionflags	@"SHF_NOTE_NV_TKINFO"
	.tkinfo
        /*0018*/ 	.word	0x00000002
        /*0030*/ 	.string	""
        /*0030*/ 	.string	"ptxas"
        /*0030*/ 	.string	"Cuda compilation tools, release 13.0, V13.0.88"
        /*0030*/ 	.string	"Build cuda_13.0.r13.0/compiler.36424714_0"
        /*0030*/ 	.string	"-arch sm_100a -m 64 "



//--------------------- .note.nv.cuinfo           --------------------------
	.section	.note.nv.cuinfo,"",@"SHT_NOTE"
	.sectionflags	@"SHF_NOTE_NV_CUINFO"
        /*0018*/ 	.short	0x0002
        /*001a*/ 	.short	0x0064
        /*001c*/ 	.short	0x0082
	.zero		2


//--------------------- .nv.info                  --------------------------
	.section	.nv.info,"",@"SHT_CUDA_INFO"
	.align	4


	//----- nvinfo : EIATTR_REGCOUNT
	.align		4
        /*0000*/ 	.byte	0x04, 0x2f
        /*0002*/ 	.short	(.L_12 - .L_11)
	.align		4
.L_11:
        /*0004*/ 	.word	index@(_ZN7cutlass13device_kernelIN5flash11enable_sm90INS1_16FlashAttnFwdSm90INS1_25CollectiveMainloopFwdSm90ILi2EN4cute5tupleIJNS5_1CILi1EEES8_S8_EEENS6_IJNS7_ILi192EEENS7_ILi128EEENS7_ILi96EEEEEELi96ENS_10bfloat16_tEfNS_4arch4Sm90ELb1ELb0ELb0ELb1ELb1ELb1ELb0ELb0ELb1ELb1ELb0ELb0EEENS1_21CollectiveEpilogueFwdINS6_IJSA_SC_SB_EEES9_SE_SG_Li384ELb1ELb1ELb0ELb0EEENS1_36VarlenDynamicPersistentTileSchedulerILi192ELi128ELi384ELi128ELb0ELb1ELb1ELb1ELb1ELb1EEEEEEEEEvNT_6ParamsE)
        /*0008*/ 	.word	0x00000004


	//----- nvinfo : EIATTR_FRAME_SIZE
	.align		4
.L_12:
        /*000c*/ 	.byte	0x04, 0x11
        /*000e*/ 	.short	(.L_14 - .L_13)
	.align		4
.L_13:
        /*0010*/ 	.word	index@(_ZN7cutlass13device_kernelIN5flash11enable_sm90INS1_16FlashAttnFwdSm90INS1_25CollectiveMainloopFwdSm90ILi2EN4cute5tupleIJNS5_1CILi1EEES8_S8_EEENS6_IJNS7_ILi192EEENS7_ILi128EEENS7_ILi96EEEEEELi96ENS_10bfloat16_tEfNS_4arch4Sm90ELb1ELb0ELb0ELb1ELb1ELb1ELb0ELb0ELb1ELb1ELb0ELb0EEENS1_21CollectiveEpilogueFwdINS6_IJSA_SC_SB_EEES9_SE_SG_Li384ELb1ELb1ELb0ELb0EEENS1_36VarlenDynamicPersistentTileSchedulerILi192ELi128ELi384ELi128ELb0ELb1ELb1ELb1ELb1ELb1EEEEEEEEEvNT_6ParamsE)
        /*0014*/ 	.word	0x00000000


	//----- nvinfo : EIATTR_REGCOUNT
	.align		4
.L_14:
        /*0018*/ 	.byte	0x04, 0x2f
        /*001a*/ 	.short	(.L_16 - .L_15)
	.align		4
.L_15:
        /*001c*/ 	.word	index@(_ZN7cutlass13device_kernelIN5flash11enable_sm90INS1_16FlashAttnFwdSm90INS1_25CollectiveMainloopFwdSm90ILi2EN4cute5tupleIJNS5_1CILi1EEES8_S8_EEENS6_IJNS7_ILi192EEENS7_ILi128EEENS7_ILi96EEEEEELi96ENS_10bfloat16_tEfNS_4arch4Sm90ELb1ELb0ELb0ELb1ELb1ELb0ELb0ELb0ELb1ELb1ELb0ELb0EEENS1_21CollectiveEpilogueFwdINS6_IJSA_SC_SB_EEES9_SE_SG_Li384ELb1ELb1ELb0ELb0EEENS1_36VarlenDynamicPersistentTileSchedulerILi192ELi128ELi384ELi128ELb0ELb1ELb1ELb1ELb1ELb1EEEEEEEEEvNT_6ParamsE)
        /*0020*/ 	.word	0x00000004


	//----- nvinfo : EIATTR_FRAME_SIZE
	.align		4
.L_16:
        /*0024*/ 	.byte	0x04, 0x11
        /*0026*/ 	.short	(.L_18 - .L_17)
	.align		4
.L_17:
        /*0028*/ 	.word	index@(_ZN7cutlass13device_kernelIN5flash11enable_sm90INS1_16FlashAttnFwdSm90INS1_25CollectiveMainloopFwdSm90ILi2EN4cute5tupleIJNS5_1CILi1EEES8_S8_EEENS6_IJNS7_ILi192EEENS7_ILi128EEENS7_ILi96EEEEEELi96ENS_10bfloat16_tEfNS_4arch4Sm90ELb1ELb0ELb0ELb1ELb1ELb0ELb0ELb0ELb1ELb1ELb0ELb0EEENS1_21CollectiveEpilogueFwdINS6_IJSA_SC_SB_EEES9_SE_SG_Li384ELb1ELb1ELb0ELb0EEENS1_36VarlenDynamicPersistentTileSchedulerILi192ELi128ELi384ELi128ELb0ELb1ELb1ELb1ELb1ELb1EEEEEEEEEvNT_6ParamsE)
        /*002c*/ 	.word	0x00000000


	//----- nvinfo : EIATTR_REGCOUNT
	.align		4
.L_18:
        /*0030*/ 	.byte	0x04, 0x2f
        /*0032*/ 	.short	(.L_20 - .L_19)
	.align		4
.L_19:
        /*0034*/ 	.word	index@(_ZN7cutlass13device_kernelIN5flash11enable_sm90INS1_16FlashAttnFwdSm90INS1_25CollectiveMainloopFwdSm90ILi2EN4cute5tupleIJNS5_1CILi1EEES8_S8_EEENS6_IJNS7_ILi192EEENS7_ILi128EEENS7_ILi96EEEEEELi96ENS_10bfloat16_tEfNS_4arch4Sm90ELb1ELb0ELb0ELb0ELb1ELb0ELb0ELb0ELb1ELb1ELb0ELb0EEENS1_21CollectiveEpilogueFwdINS6_IJSA_SC_SB_EEES9_SE_SG_Li384ELb0ELb1ELb0ELb0EEENS1_30DynamicPersistentTileSchedulerILi384ELi128ELb0ELb1ELb1EEEEEEEEEvNT_6ParamsE)
        /*0038*/ 	.word	0x00000004


	//----- nvinfo : EIATTR_FRAME_SIZE
	.align		4
.L_20:
        /*003c*/ 	.byte	0x04, 0x11
        /*003e*/ 	.short	(.L_22 - .L_21)
	.align		4
.L_21:
        /*0040*/ 	.word	index@(_ZN7cutlass13device_kernelIN5flash11enable_sm90INS1_16FlashAttnFwdSm90INS1_25CollectiveMainloopFwdSm90ILi2EN4cute5tupleIJNS5_1CILi1EEES8_S8_EEENS6_IJNS7_ILi192EEENS7_ILi128EEENS7_ILi96EEEEEELi96ENS_10bfloat16_tEfNS_4arch4Sm90ELb1ELb0ELb0ELb0ELb1ELb0ELb0ELb0ELb1ELb1ELb0ELb0EEENS1_21CollectiveEpilogueFwdINS6_IJSA_SC_SB_EEES9_SE_SG_Li384ELb0ELb1ELb0ELb0EEENS1_30DynamicPersistentTileSchedulerILi384ELi128ELb0ELb1ELb1EEEEEEEEEvNT_6ParamsE)
        /*0044*/ 	.word	0x00000000


	//----- nvinfo : EIATTR_REGCOUNT
	.align		4
.L_22:
        /*0048*/ 	.byte	0x04, 0x2f
        /*004a*/ 	.short	(.L_24 - .L_23)
	.align		4
.L_23:
        /*004c*/ 	.word	index@(_ZN7cutlass13device_kernelIN5flash11enable_sm90INS1_16FlashAttnFwdSm90INS1_25CollectiveMainloopFwdSm90ILi2EN4cute5tupleIJNS5_1CILi1EEES8_S8_EEENS6_IJNS7_ILi192EEENS7_ILi128EEENS7_ILi96EEEEEELi96ENS_10bfloat16_tEfNS_4arch4Sm90ELb0ELb1ELb0ELb1ELb1ELb1ELb0ELb0ELb1ELb1ELb0ELb0EEENS1_21CollectiveEpilogueFwdINS6_IJSA_SC_SB_EEES9_SE_SG_Li384ELb1ELb1ELb0ELb0EEENS1_36VarlenDynamicPersistentTileSchedulerILi192ELi128ELi384ELi128ELb0ELb1ELb1ELb1ELb0ELb1EEEEEEEEEvNT_6ParamsE)
        /*0050*/ 	.word	0x00000004


	//----- nvinfo : EIATTR_FRAME_SIZE
	.align		4
.L_24:
        /*0054*/ 	.byte	0x04, 0x11
        /*0056*/ 	.short	(.L_26 - .L_25)
	.align		4
.L_25:
        /*0058*/ 	.word	index@(_ZN7cutlass13device_kernelIN5flash11enable_sm90INS1_16FlashAttnFwdSm90INS1_25CollectiveMainloopFwdSm90ILi2EN4cute5tupleIJNS5_1CILi1EEES8_S8_EEENS6_IJNS7_ILi192EEENS7_ILi128EEENS7_ILi96EEEEEELi96ENS_10bfloat16_tEfNS_4arch4Sm90ELb0ELb1ELb0ELb1ELb1ELb1ELb0ELb0ELb1ELb1ELb0ELb0EEENS1_21CollectiveEpilogueFwdINS6_IJSA_SC_SB_EEES9_SE_SG_Li384ELb1ELb1ELb0ELb0EEENS1_36VarlenDynamicPersistentTileSchedulerILi192ELi128ELi384ELi128ELb0ELb1ELb1ELb1ELb0ELb1EEEEEEEEEvNT_6ParamsE)
        /*005c*/ 	.word	0x00000000


	//----- nvinfo : EIATTR_REGCOUNT
	.align		4
.L_26:
        /*0060*/ 	.byte	0x04, 0x2f
        /*0062*/ 	.short	(.L_28 - .L_27)
	.align		4
.L_27:
        /*0064*/ 	.word	index@(_ZN7cutlass13device_kernelIN5flash11enable_sm90INS1_16FlashAttnFwdSm90INS1_25CollectiveMainloopFwdSm90ILi2EN4cute5tupleIJNS5_1CILi1EEES8_S8_EEENS6_IJNS7_ILi192EEENS7_ILi128EEENS7_ILi96EEEEEELi96ENS_10bfloat16_tEfNS_4arch4Sm90ELb0ELb1ELb0ELb1ELb1ELb0ELb0ELb0ELb1ELb1ELb0ELb0EEENS1_21CollectiveEpilogueFwdINS6_IJSA_SC_SB_EEES9_SE_SG_Li384ELb1ELb1ELb0ELb0EEENS1_36VarlenDynamicPersistentTileSchedulerILi192ELi128ELi384ELi128ELb0ELb1ELb1ELb1ELb0ELb1EEEEEEEEEvNT_6ParamsE)
        /*0068*/ 	.word	0x00000004


	//----- nvinfo : EIATTR_FRAME_SIZE
	.align		4
.L_28:
        /*006c*/ 	.byte	0x04, 0x11
        /*006e*/ 	.short	(.L_30 - .L_29)
	.align		4
.L_29:
        /*0070*/ 	.word	index@(_ZN7cutlass13device_kernelIN5flash11enable_sm90INS1_16FlashAttnFwdSm90INS1_25CollectiveMainloopFwdSm90ILi2EN4cute5tupleIJNS5_1CILi1EEES8_S8_EEENS6_IJNS7_ILi192EEENS7_ILi128EEENS7_ILi96EEEEEELi96ENS_10bfloat16_tEfNS_4arch4Sm90ELb0ELb1ELb0ELb1ELb1ELb0ELb0ELb0ELb1ELb1ELb0ELb0EEENS1_21CollectiveEpilogueFwdINS6_IJSA_SC_SB_EEES9_SE_SG_Li384ELb1ELb1ELb0ELb0EEENS1_36VarlenDynamicPersistentTileSchedulerILi192ELi128ELi384ELi128ELb0ELb1ELb1ELb1ELb0ELb1EEEEEEEEEvNT_6ParamsE)
        /*0074*/ 	.word	0x00000000


	//----- nvinfo : EIATTR_REGCOUNT
	.align		4
.L_30:
        /*0078*/ 	.byte	0x04, 0x2f
        /*007a*/ 	.short	(.L_32 - .L_31)
	.align		4
.L_31:
        /*007c*/ 	.word	index@(_ZN7cutlass13device_kernelIN5flash11enable_sm90INS1_16FlashAttnFwdSm90INS1_25CollectiveMainloopFwdSm90ILi2EN4cute5tupleIJNS5_1CILi1EEES8_S8_EEENS6_IJNS7_ILi192EEENS7_ILi128EEENS7_ILi96EEEEEELi96ENS_10bfloat16_tEfNS_4arch4Sm90ELb0ELb1ELb0ELb0ELb1ELb0ELb0ELb0ELb1ELb1ELb0ELb0EEENS1_21CollectiveEpilogueFwdINS6_IJSA_SC_SB_EEES9_SE_SG_Li384ELb0ELb1ELb0ELb0EEENS1_30DynamicPersistentTileSchedulerILi384ELi128ELb0ELb1ELb1EEEEEEEEEvNT_6ParamsE)
        /*0080*/ 	.word	0x00000004


	//----- nvinfo : EIATTR_FRAME_SIZE
	.align		4
.L_32:
        /*0084*/ 	.byte	0x04, 0x11
        /*0086*/ 	.short	(.L_34 - .L_33)
	.align		4
.L_33:
        /*0088*/ 	.word	index@(_ZN7cutlass13device_kernelIN5flash11enable_sm90INS1_16FlashAttnFwdSm90INS1_25CollectiveMainloopFwdSm90ILi2EN4cute5tupleIJNS5_1CILi1EEES8_S8_EEENS6_IJNS7_ILi192EEENS7_ILi128EEENS7_ILi96EEEEEELi96ENS_10bfloat16_tEfNS_4arch4Sm90ELb0ELb1ELb0ELb0ELb1ELb0ELb0ELb0ELb1ELb1ELb0ELb0EEENS1_21CollectiveEpilogueFwdINS6_IJSA_SC_SB_EEES9_SE_SG_Li384ELb0ELb1ELb0ELb0EEENS1_30DynamicPersistentTileSchedulerILi384ELi128ELb0ELb1ELb1EEEEEEEEEvNT_6ParamsE)
        /*008c*/ 	.word	0x00000000


	//----- nvinfo : EIATTR_REGCOUNT
	.align		4
.L_34:
        /*0090*/ 	.byte	0x04, 0x2f
        /*0092*/ 	.short	(.L_36 - .L_35)
	.align		4
.L_35:
        /*0094*/ 	.word	index@(_ZN7cutlass13device_kernelIN5flash11enable_sm90INS1_16FlashAttnFwdSm90INS1_25CollectiveMainloopFwdSm90ILi2EN4cute5tupleIJNS5_1CILi1EEES8_S8_EEENS6_IJNS7_ILi192EEENS7_ILi128EEENS7_ILi96EEEEEELi96ENS_10bfloat16_tEfNS_4arch4Sm90ELb0ELb0ELb0ELb1ELb1ELb1ELb0ELb0ELb1ELb1ELb0ELb0EEENS1_21CollectiveEpilogueFwdINS6_IJSA_SC_SB_EEES9_SE_SG_Li384ELb1ELb1ELb0ELb0EEENS1_36VarlenDynamicPersistentTileSchedulerILi192ELi128ELi384ELi128ELb0ELb1ELb1ELb0ELb1ELb1EEEEEEEEEvNT_6ParamsE)
        /*0098*/ 	.word	0x00000004


	//----- nvinfo : EIATTR_FRAME_SIZE
	.align		4
.L_36:
        /*009c*/ 	.byte	0x04, 0x11
        /*009e*/ 	.short	(.L_38 - .L_37)
	.align		4
.L_37:
        /*00a0*/ 	.word	index@(_ZN7cutlass13device_kernelIN5flash11enable_sm90INS1_16FlashAttnFwdSm90INS1_25CollectiveMainloopFwdSm90ILi2EN4cute5tupleIJNS5_1CILi1EEES8_S8_EEENS6_IJNS7_ILi192EEENS7_ILi128EEENS7_ILi96EEEEEELi96ENS_10bfloat16_tEfNS_4arch4Sm90ELb0ELb0ELb0ELb1ELb1ELb1ELb0ELb0ELb1ELb1ELb0ELb0EEENS1_21CollectiveEpilogueFwdINS6_IJSA_SC_SB_EEES9_SE_SG_Li384ELb1ELb1ELb0ELb0EEENS1_36VarlenDynamicPersistentTileSchedulerILi192ELi128ELi384ELi128ELb0ELb1ELb1ELb0ELb1ELb1EEEEEEEEEvNT_6ParamsE)
        /*00a4*/ 	.word	0x00000000


	//----- nvinfo : EIATTR_REGCOUNT
	.align		4
.L_38:
        /*00a8*/ 	.byte	0x04, 0x2f
        /*00aa*/ 	.short	(.L_40 - .L_39)
	.align		4
.L_39:
        /*00ac*/ 	.word	index@(_ZN7cutlass13device_kernelIN5flash11enable_sm90INS1_16FlashAttnFwdSm90INS1_25CollectiveMainloopFwdSm90ILi2EN4cute5tupleIJNS5_1CILi1EEES8_S8_EEENS6_IJNS7_ILi192EEENS7_ILi128EEENS7_ILi96EEEEEELi96ENS_10bfloat16_tEfNS_4arch4Sm90ELb0ELb0ELb0ELb1ELb1ELb0ELb0ELb0ELb1ELb1ELb0ELb0EEENS1_21CollectiveEpilogueFwdINS6_IJSA_SC_SB_EEES9_SE_SG_Li384ELb1ELb1ELb0ELb0EEENS1_36VarlenDynamicPersistentTileSchedulerILi192ELi128ELi384ELi128ELb0ELb1ELb1ELb0ELb1ELb1EEEEEEEEEvNT_6ParamsE)
        /*00b0*/ 	.word	0x00000004


	//----- nvinfo : EIATTR_FRAME_SIZE
	.align		4
.L_40:
        /*00b4*/ 	.byte	0x04, 0x11
        /*00b6*/ 	.short	(.L_42 - .L_41)
	.align		4
.L_41:
        /*00b8*/ 	.word	index@(_ZN7cutlass13device_kernelIN5flash11enable_sm90INS1_16FlashAttnFwdSm90INS1_25CollectiveMainloopFwdSm90ILi2EN4cute5tupleIJNS5_1CILi1EEES8_S8_EEENS6_IJNS7_ILi192EEENS7_ILi128EEENS7_ILi96EEEEEELi96ENS_10bfloat16_tEfNS_4arch4Sm90ELb0ELb0ELb0ELb1ELb1ELb0ELb0ELb0ELb1ELb1ELb0ELb0EEENS1_21CollectiveEpilogueFwdINS6_IJSA_SC_SB_EEES9_SE_SG_Li384ELb1ELb1ELb0ELb0EEENS1_36VarlenDynamicPersistentTileSchedulerILi192ELi128ELi384ELi128ELb0ELb1ELb1ELb0ELb1ELb1EEEEEEEEEvNT_6ParamsE)
        /*00bc*/ 	.word	0x00000000


	//----- nvinfo : EIATTR_REGCOUNT
	.align		4
.L_42:
        /*00c0*/ 	.byte	0x04, 0x2f
        /*00c2*/ 	.short	(.L_44 - .L_43)
	.align		4
.L_43:
        /*00c4*/ 	.word	index@(_ZN7cutlass13device_kernelIN5flash11enable_sm90INS1_16FlashAttnFwdSm90INS1_25CollectiveMainloopFwdSm90ILi2EN4cute5tupleIJNS5_1CILi1EEES8_S8_EEENS6_IJNS7_ILi192EEENS7_ILi128EEENS7_ILi96EEEEEELi96ENS_10bfloat16_tEfNS_4arch4Sm90ELb0ELb0ELb0ELb0ELb1ELb0ELb0ELb0ELb1ELb1ELb0ELb0EEENS1_21CollectiveEpilogueFwdINS6_IJSA_SC_SB_EEES9_SE_SG_Li384ELb0ELb1ELb0ELb0EEENS1_29StaticPersistentTileSchedulerILb0EEEEEEEEEvNT_6ParamsE)
        /*00c8*/ 	.word	0x00000004


	//----- nvinfo : EIATTR_FRAME_SIZE
	.align		4
.L_44:
        /*00cc*/ 	.byte	0x04, 0x11
        /*00ce*/ 	.short	(.L_46 - .L_45)
	.align		4
.L_45:
        /*00d0*/ 	.word	index@(_ZN7cutlass13device_kernelIN5flash11enable_sm90INS1_16FlashAttnFwdSm90INS1_25CollectiveMainloopFwdSm90ILi2EN4cute5tupleIJNS5_1CILi1EEES8_S8_EEENS6_IJNS7_ILi192EEENS7_ILi128EEENS7_ILi96EEEEEELi96ENS_10bfloat16_tEfNS_4arch4Sm90ELb0ELb0ELb0ELb0ELb1ELb0ELb0ELb0ELb1ELb1ELb0ELb0EEENS1_21CollectiveEpilogueFwdINS6_IJSA_SC_SB_EEES9_SE_SG_Li384ELb0ELb1ELb0ELb0EEENS1_29StaticPersistentTileSchedulerILb0EEEEEEEEEvNT_6ParamsE)
        /*00d4*/ 	.word	0x00000000


	//----- nvinfo : EIATTR_MIN_STACK_SIZE
	.align		4
.L_46:
        /*00d8*/ 	.byte	0x04, 0x12
        /*00da*/ 	.short	(.L_48 - .L_47)
	.align		4
.L_47:
        /*00dc*/ 	.word	index@(_ZN7cutlass13device_kernelIN5flash11enable_sm90INS1_16FlashAttnFwdSm90INS1_25CollectiveMainloopFwdSm90ILi2EN4cute5tupleIJNS5_1CILi1EEES8_S8_EEENS6_IJNS7_ILi192EEENS7_ILi128EEENS7_ILi96EEEEEELi96ENS_10bfloat16_tEfNS_4arch4Sm90ELb0ELb0ELb0ELb0ELb1ELb0ELb0ELb0ELb1ELb1ELb0ELb0EEENS1_21CollectiveEpilogueFwdINS6_IJSA_SC_SB_EEES9_SE_SG_Li384ELb0ELb1ELb0ELb0EEENS1_29StaticPersistentTileSchedulerILb0EEEEEEEEEvNT_6ParamsE)
        /*00e0*/ 	.word	0x00000000


	//----- nvinfo : EIATTR_MIN_STACK_SIZE
	.align		4
.L_48:
        /*00e4*/ 	.byte	0x04, 0x12
        /*00e6*/ 	.short	(.L_50 - .L_49)
	.align		4
.L_49:
        /*00e8*/ 	.word	index@(_ZN7cutlass13device_kernelIN5flash11enable_sm90INS1_16FlashAttnFwdSm90INS1_25CollectiveMainloopFwdSm90ILi2EN4cute5tupleIJNS5_1CILi1EEES8_S8_EEENS6_IJNS7_ILi192EEENS7_ILi128EEENS7_ILi96EEEEEELi96ENS_10bfloat16_tEfNS_4arch4Sm90ELb0ELb0ELb0ELb1ELb1ELb0ELb0ELb0ELb1ELb1ELb0ELb0EEENS1_21CollectiveEpilogueFwdINS6_IJSA_SC_SB_EEES9_SE_SG_Li384ELb1ELb1ELb0ELb0EEENS1_36VarlenDynamicPersistentTileSchedulerILi192ELi128ELi384ELi128ELb0ELb1ELb1ELb0ELb1ELb1EEEEEEEEEvNT_6ParamsE)
        /*00ec*/ 	.word	0x00000000


	//----- nvinfo : EIATTR_MIN_STACK_SIZE
	.align		4
.L_50:
        /*00f0*/ 	.byte	0x04, 0x12
        /*00f2*/ 	.short	(.L_52 - .L_51)
	.align		4
.L_51:
        /*00f4*/ 	.word	index@(_ZN7cutlass13device_kernelIN5flash11enable_sm90INS1_16FlashAttnFwdSm90INS1_25CollectiveMainloopFwdSm90ILi2EN4cute5tupleIJNS5_1CILi1EEES8_S8_EEENS6_IJNS7_ILi192EEENS7_ILi128EEENS7_ILi96EEEEEELi96ENS_10bfloat16_tEfNS_4arch4Sm90ELb0ELb0ELb0ELb1ELb1ELb1ELb0ELb0ELb1ELb1ELb0ELb0EEENS1_21CollectiveEpilogueFwdINS6_IJSA_SC_SB_EEES9_SE_SG_Li384ELb1ELb1ELb0ELb0EEENS1_36VarlenDynamicPersistentTileSchedulerILi192ELi128ELi384ELi128ELb0ELb1ELb1ELb0ELb1ELb1EEEEEEEEEvNT_6ParamsE)
        /*00f8*/ 	.word	0x00000000


	//----- nvinfo : EIATTR_MIN_STACK_SIZE
	.align		4
.L_52:
        /*00fc*/ 	.byte	0x04, 0x12
        /*00fe*/ 	.short	(.L_54 - .L_53)
	.align		4
.L_53:
        /*0100*/ 	.word	index@(_ZN7cutlass13device_kernelIN5flash11enable_sm90INS1_16FlashAttnFwdSm90INS1_25CollectiveMainloopFwdSm90ILi2EN4cute5tupleIJNS5_1CILi1EEES8_S8_EEENS6_IJNS7_ILi192EEENS7_ILi128EEENS7_ILi96EEEEEELi96ENS_10bfloat16_tEfNS_4arch4Sm90ELb0ELb1ELb0ELb0ELb1ELb0ELb0ELb0ELb1ELb1ELb0ELb0EEENS1_21CollectiveEpilogueFwdINS6_IJSA_SC_SB_EEES9_SE_SG_Li384ELb0ELb1ELb0ELb0EEENS1_30DynamicPersistentTileSchedulerILi384ELi128ELb0ELb1ELb1EEEEEEEEEvNT_6ParamsE)
        /*0104*/ 	.word	0x00000000


	//----- nvinfo : EIATTR_MIN_STACK_SIZE
	.align		4
.L_54:
        /*0108*/ 	.byte	0x04, 0x12
        /*010a*/ 	.short	(.L_56 - .L_55)
	.align		4
.L_55:
        /*010c*/ 	.word	index@(_ZN7cutlass13device_kernelIN5flash11enable_sm90INS1_16FlashAttnFwdSm90INS1_25CollectiveMainloopFwdSm90ILi2EN4cute5tupleIJNS5_1CILi1EEES8_S8_EEENS6_IJNS7_ILi192EEENS7_ILi128EEENS7_ILi96EEEEEELi96ENS_10bfloat16_tEfNS_4arch4Sm90ELb0ELb1ELb0ELb1ELb1ELb0ELb0ELb0ELb1ELb1ELb0ELb0EEENS1_21CollectiveEpilogueFwdINS6_IJSA_SC_SB_EEES9_SE_SG_Li384ELb1ELb1ELb0ELb0EEENS1_36VarlenDynamicPersistentTileSchedulerILi192ELi128ELi384ELi128ELb0ELb1ELb1ELb1ELb0ELb1EEEEEEEEEvNT_6ParamsE)
        /*0110*/ 	.word	0x00000000


	//----- nvinfo : EIATTR_MIN_STACK_SIZE
	.align		4
.L_56:
        /*0114*/ 	.byte	0x04, 0x12
        /*0116*/ 	.short	(.L_58 - .L_57)
	.align		4
.L_57:
        /*0118*/ 	.word	index@(_ZN7cutlass13device_kernelIN5flash11enable_sm90INS1_16FlashAttnFwdSm90INS1_25CollectiveMainloopFwdSm90ILi2EN4cute5tupleIJNS5_1CILi1EEES8_S8_EEENS6_IJNS7_ILi192EEENS7_ILi128EEENS7_ILi96EEEEEELi96ENS_10bfloat16_tEfNS_4arch4Sm90ELb0ELb1ELb0ELb1ELb1ELb1ELb0ELb0ELb1ELb1ELb0ELb0EEENS1_21CollectiveEpilogueFwdINS6_IJSA_SC_SB_EEES9_SE_SG_Li384ELb1ELb1ELb0ELb0EEENS1_36VarlenDynamicPersistentTileSchedulerILi192ELi128ELi384ELi128ELb0ELb1ELb1ELb1ELb0ELb1EEEEEEEEEvNT_6ParamsE)
        /*011c*/ 	.word	0x00000000


	//----- nvinfo : EIATTR_MIN_STACK_SIZE
	.align		4
.L_58:
        /*0120*/ 	.byte	0x04, 0x12
        /*0122*/ 	.short	(.L_60 - .L_59)
	.align		4
.L_59:
        /*0124*/ 	.word	index@(_ZN7cutlass13device_kernelIN5flash11enable_sm90INS1_16FlashAttnFwdSm90INS1_25CollectiveMainloopFwdSm90ILi2EN4cute5tupleIJNS5_1CILi1EEES8_S8_EEENS6_IJNS7_ILi192EEENS7_ILi128EEENS7_ILi96EEEEEELi96ENS_10bfloat16_tEfNS_4arch4Sm90ELb1ELb0ELb0ELb0ELb1ELb0ELb0ELb0ELb1ELb1ELb0ELb0EEENS1_21CollectiveEpilogueFwdINS6_IJSA_SC_SB_EEES9_SE_SG_Li384ELb0ELb1ELb0ELb0EEENS1_30DynamicPersistentTileSchedulerILi384ELi128ELb0ELb1ELb1EEEEEEEEEvNT_6ParamsE)
        /*0128*/ 	.word	0x00000000


	//----- nvinfo : EIATTR_MIN_STACK_SIZE
	.align		4
.L_60:
        /*012c*/ 	.byte	0x04, 0x12
        /*012e*/ 	.short	(.L_62 - .L_61)
	.align		4
.L_61:
        /*0130*/ 	.word	index@(_ZN7cutlass13device_kernelIN5flash11enable_sm90INS1_16FlashAttnFwdSm90INS1_25CollectiveMainloopFwdSm90ILi2EN4cute5tupleIJNS5_1CILi1EEES8_S8_EEENS6_IJNS7_ILi192EEENS7_ILi128EEENS7_ILi96EEEEEELi96ENS_10bfloat16_tEfNS_4arch4Sm90ELb1ELb0ELb0ELb1ELb1ELb0ELb0ELb0ELb1ELb1ELb0ELb0EEENS1_21CollectiveEpilogueFwdINS6_IJSA_SC_SB_EEES9_SE_SG_Li384ELb1ELb1ELb0ELb0EEENS1_36VarlenDynamicPersistentTileSchedulerILi192ELi128ELi384ELi128ELb0ELb1ELb1ELb1ELb1ELb1EEEEEEEEEvNT_6ParamsE)
        /*0134*/ 	.word	0x00000000


	//----- nvinfo : EIATTR_MIN_STACK_SIZE
	.align		4
.L_62:
        /*0138*/ 	.byte	0x04, 0x12
        /*013a*/ 	.short	(.L_64 - .L_63)
	.align		4
.L_63:
        /*013c*/ 	.word	index@(_ZN7cutlass13device_kernelIN5flash11enable_sm90INS1_16FlashAttnFwdSm90INS1_25CollectiveMainloopFwdSm90ILi2EN4cute5tupleIJNS5_1CILi1EEES8_S8_EEENS6_IJNS7_ILi192EEENS7_ILi128EEENS7_ILi96EEEEEELi96ENS_10bfloat16_tEfNS_4arch4Sm90ELb1ELb0ELb0ELb1ELb1ELb1ELb0ELb0ELb1ELb1ELb0ELb0EEENS1_21CollectiveEpilogueFwdINS6_IJSA_SC_SB_EEES9_SE_SG_Li384ELb1ELb1ELb0ELb0EEENS1_36VarlenDynamicPersistentTileSchedulerILi192ELi128ELi384ELi128ELb0ELb1ELb1ELb1ELb1ELb1EEEEEEEEEvNT_6ParamsE)
        /*0140*/ 	.word	0x00000000
.L_64:


//--------------------- .nv.compat                --------------------------
	.section	.nv.compat,"",@"SHT_CUDA_COMPAT_INFO"
	.align	4
        /*0000*/ 	.byte	0x02, 0x09, 0x01, 0x00, 0x02, 0x02, 0x01, 0x00, 0x02, 0x05, 0x05, 0x00, 0x03, 0x07, 0x01, 0x01
        /*0010*/ 	.byte	0x02, 0x03, 0x00, 0x00, 0x02, 0x06, 0x01, 0x00, 0x04, 0x0b, 0x08, 0x00, 0x09, 0x00, 0x00, 0x00
        /*0020*/ 	.byte	0x00, 0x00, 0x00, 0x00


//--------------------- .nv.info._ZN7cutlass13device_kernelIN5flash11enable_sm90INS1_16FlashAttnFwdSm90INS1_25CollectiveMainloopFwdSm90ILi2EN4cute5tupleIJNS5_1CILi1EEES8_S8_EEENS6_IJNS7_ILi192EEENS7_ILi128EEENS7_ILi96EEEEEELi96ENS_10bfloat16_tEfNS_4arch4Sm90ELb0ELb0ELb0ELb0ELb1ELb0ELb0ELb0ELb1ELb1ELb0ELb0EEENS1_21CollectiveEpilogueFwdINS6_IJSA_SC_SB_EEES9_SE_SG_Li384ELb0ELb1ELb0ELb0EEENS1_29StaticPersistentTileSchedulerILb0EEEEEEEEEvNT_6ParamsE --------------------------
	.section	.nv.info._ZN7cutlass13device_kernelIN5flash11enable_sm90INS1_16FlashAttnFwdSm90INS1_25CollectiveMainloopFwdSm90ILi2EN4cute5tupleIJNS5_1CILi1EEES8_S8_EEENS6_IJNS7_ILi192EEENS7_ILi128EEENS7_ILi96EEEEEELi96ENS_10bfloat16_tEfNS_4arch4Sm90ELb0ELb0ELb0ELb0ELb1ELb0ELb0ELb0ELb1ELb1ELb0ELb0EEENS1_21CollectiveEpilogueFwdINS6_IJSA_SC_SB_EEES9_SE_SG_Li384ELb0ELb1ELb0ELb0EEENS1_29StaticPersistentTileSchedulerILb0EEEEEEEEEvNT_6ParamsE,"",@"SHT_CUDA_INFO"
	.sectionflags	@""
	.align	4


	//----- nvinfo : EIATTR_CUDA_API_VERSION
	.align		4
        /*0000*/ 	.byte	0x04, 0x37
        /*0002*/ 	.short	(.L_66 - .L_65)
.L_65:
        /*0004*/ 	.word	0x00000082


	//----- nvinfo : EIATTR_KPARAM_INFO
	.align		4
.L_66:
        /*0008*/ 	.byte	0x04, 0x17
        /*000a*/ 	.short	(.L_68 - .L_67)
.L_67:
        /*000c*/ 	.word	0x00000000
        /*0010*/ 	.short	0x0000
        /*0012*/ 	.short	0x0000
        /*0014*/ 	.byte	0x00, 0xf0, 0x01, 0x28


	//----- nvinfo : EIATTR_SPARSE_MMA_MASK
	.align		4
.L_68:
        /*0018*/ 	.byte	0x03, 0x50
        /*001a*/ 	.short	0x0000


	//----- nvinfo : EIATTR_MAXREG_COUNT
	.align		4
        /*001c*/ 	.byte	0x03, 0x1b
        /*001e*/ 	.short	0x0080


	//----- nvinfo : EIATTR_MERCURY_ISA_VERSION
	.align		4
        /*0020*/ 	.byte	0x03, 0x5f
        /*0022*/ 	.short	0x0101


	//----- nvinfo : EIATTR_VRC_CTA_INIT_COUNT
	.align		4
        /*0024*/ 	.byte	0x02, 0x4a
	.zero		1
	.zero		1


	//----- nvinfo : EIATTR_EXIT_INSTR_OFFSETS
	.align		4
        /*0028*/ 	.byte	0x04, 0x1c
        /*002a*/ 	.short	(.L_70 - .L_69)


	//   ....[0]....
.L_69:
        /*002c*/ 	.word	0x00000010


	//----- nvinfo : EIATTR_MAX_THREADS
	.align		4
.L_70:
        /*0030*/ 	.byte	0x04, 0x05
        /*0032*/ 	.short	(.L_72 - .L_71)
.L_71:
        /*0034*/ 	.word	0x00000200
        /*0038*/ 	.word	0x00000001
        /*003c*/ 	.word	0x00000001


	//----- nvinfo : EIATTR_CBANK_PARAM_SIZE
	.align		4
.L_72:
        /*0040*/ 	.byte	0x03, 0x19
        /*0042*/ 	.short	0x0a00


	//----- nvinfo : EIATTR_PARAM_CBANK
	.align		4
        /*0044*/ 	.byte	0x04, 0x0a
        /*0046*/ 	.short	(.L_74 - .L_73)
	.align		4
.L_73:
        /*0048*/ 	.word	index@(.nv.constant0._ZN7cutlass13device_kernelIN5flash11enable_sm90INS1_16FlashAttnFwdSm90INS1_25CollectiveMainloopFwdSm90ILi2EN4cute5tupleIJNS5_1CILi1EEES8_S8_EEENS6_IJNS7_ILi192EEENS7_ILi128EEENS7_ILi96EEEEEELi96ENS_10bfloat16_tEfNS_4arch4Sm90ELb0ELb0ELb0ELb0ELb1ELb0ELb0ELb0ELb1ELb1ELb0ELb0EEENS1_21CollectiveEpilogueFwdINS6_IJSA_SC_SB_EEES9_SE_SG_Li384ELb0ELb1ELb0ELb0EEENS1_29StaticPersistentTileSchedulerILb0EEEEEEEEEvNT_6ParamsE)
        /*004c*/ 	.short	0x0380
        /*004e*/ 	.short	0x0a00


	//----- nvinfo : EIATTR_SW_WAR
	.align		4
.L_74:
        /*0050*/ 	.byte	0x04, 0x36
        /*0052*/ 	.short	(.L_76 - .L_75)
.L_75:
        /*0054*/ 	.word	0x00000008
.L_76:


//--------------------- .nv.info._ZN7cutlass13device_kernelIN5flash11enable_sm90INS1_16FlashAttnFwdSm90INS1_25CollectiveMainloopFwdSm90ILi2EN4cute5tupleIJNS5_1CILi1EEES8_S8_EEENS6_IJNS7_ILi192EEENS7_ILi128EEENS7_ILi96EEEEEELi96ENS_10bfloat16_tEfNS_4arch4Sm90ELb0ELb0ELb0ELb1ELb1ELb0ELb0ELb0ELb1ELb1ELb0ELb0EEENS1_21CollectiveEpilogueFwdINS6_IJSA_SC_SB_EEES9_SE_SG_Li384ELb1ELb1ELb0ELb0EEENS1_36VarlenDynamicPersistentTileSchedulerILi192ELi128ELi384ELi128ELb0ELb1ELb1ELb0ELb1ELb1EEEEEEEEEvNT_6ParamsE --------------------------
	.section	.nv.info._ZN7cutlass13device_kernelIN5flash11enable_sm90INS1_16FlashAttnFwdSm90INS1_25CollectiveMainloopFwdSm90ILi2EN4cute5tupleIJNS5_1CILi1EEES8_S8_EEENS6_IJNS7_ILi192EEENS7_ILi128EEENS7_ILi96EEEEEELi96ENS_10bfloat16_tEfNS_4arch4Sm90ELb0ELb0ELb0ELb1ELb1ELb0ELb0ELb0ELb1ELb1ELb0ELb0EEENS1_21CollectiveEpilogueFwdINS6_IJSA_SC_SB_EEES9_SE_SG_Li384ELb1ELb1ELb0ELb0EEENS1_36VarlenDynamicPersistentTileSchedulerILi192ELi128ELi384ELi128ELb0ELb1ELb1ELb0ELb1ELb1EEEEEEEEEvNT_6ParamsE,"",@"SHT_CUDA_INFO"
	.sectionflags	@""
	.align	4


	//----- nvinfo : EIATTR_CUDA_API_VERSION
	.align		4
        /*0000*/ 	.byte	0x04, 0x37
        /*0002*/ 	.short	(.L_78 - .L_77)
.L_77:
        /*0004*/ 	.word	0x00000082


	//----- nvinfo : EIATTR_KPARAM_INFO
	.align		4
.L_78:
        /*0008*/ 	.byte	0x04, 0x17
        /*000a*/ 	.short	(.L_80 - .L_79)
.L_79:
        /*000c*/ 	.word	0x00000000
        /*0010*/ 	.short	0x0000
        /*0012*/ 	.short	0x0000
        /*0014*/ 	.byte	0x00, 0xf0, 0x01, 0x2a


	//----- nvinfo : EIATTR_SPARSE_MMA_MASK
	.align		4
.L_80:
        /*0018*/ 	.byte	0x03, 0x50
        /*001a*/ 	.short	0x0000


	//----- nvinfo : EIATTR_MAXREG_COUNT
	.align		4
        /*001c*/ 	.byte	0x03, 0x1b
        /*001e*/ 	.short	0x0080


	//----- nvinfo : EIATTR_MERCURY_ISA_VERSION
	.align		4
        /*0020*/ 	.byte	0x03, 0x5f
        /*0022*/ 	.short	0x0101


	//----- nvinfo : EIATTR_VRC_CTA_INIT_COUNT
	.align		4
        /*0024*/ 	.byte	0x02, 0x4a
	.zero		1
	.zero		1


	//----- nvinfo : EIATTR_EXIT_INSTR_OFFSETS
	.align		4
        /*0028*/ 	.byte	0x04, 0x1c
        /*002a*/ 	.short	(.L_82 - .L_81)


	//   ....[0]....
.L_81:
        /*002c*/ 	.word	0x00000010


	//----- nvinfo : EIATTR_MAX_THREADS
	.align		4
.L_82:
        /*0030*/ 	.byte	0x04, 0x05
        /*0032*/ 	.short	(.L_84 - .L_83)
.L_83:
        /*0034*/ 	.word	0x00000200
        /*0038*/ 	.word	0x00000001
        /*003c*/ 	.word	0x00000001


	//----- nvinfo : EIATTR_CBANK_PARAM_SIZE
	.align		4
.L_84:
        /*0040*/ 	.byte	0x03, 0x19
        /*0042*/ 	.short	0x0a80


	//----- nvinfo : EIATTR_PARAM_CBANK
	.align		4
        /*0044*/ 	.byte	0x04, 0x0a
        /*0046*/ 	.short	(.L_86 - .L_85)
	.align		4
.L_85:
        /*0048*/ 	.word	index@(.nv.constant0._ZN7cutlass13device_kernelIN5flash11enable_sm90INS1_16FlashAttnFwdSm90INS1_25CollectiveMainloopFwdSm90ILi2EN4cute5tupleIJNS5_1CILi1EEES8_S8_EEENS6_IJNS7_ILi192EEENS7_ILi128EEENS7_ILi96EEEEEELi96ENS_10bfloat16_tEfNS_4arch4Sm90ELb0ELb0ELb0ELb1ELb1ELb0ELb0ELb0ELb1ELb1ELb0ELb0EEENS1_21CollectiveEpilogueFwdINS6_IJSA_SC_SB_EEES9_SE_SG_Li384ELb1ELb1ELb0ELb0EEENS1_36VarlenDynamicPersistentTileSchedulerILi192ELi128ELi384ELi128ELb0ELb1ELb1ELb0ELb1ELb1EEEEEEEEEvNT_6ParamsE)
        /*004c*/ 	.short	0x0380
        /*004e*/ 	.short	0x0a80


	//----- nvinfo : EIATTR_SW_WAR
	.align		4
.L_86:
        /*0050*/ 	.byte	0x04, 0x36
        /*0052*/ 	.short	(.L_88 - .L_87)
.L_87:
        /*0054*/ 	.word	0x00000008
.L_88:


//--------------------- .nv.info._ZN7cutlass13device_kernelIN5flash11enable_sm90INS1_16FlashAttnFwdSm90INS1_25CollectiveMainloopFwdSm90ILi2EN4cute5tupleIJNS5_1CILi1EEES8_S8_EEENS6_IJNS7_ILi192EEENS7_ILi128EEENS7_ILi96EEEEEELi96ENS_10bfloat16_tEfNS_4arch4Sm90ELb0ELb0ELb0ELb1ELb1ELb1ELb0ELb0ELb1ELb1ELb0ELb0EEENS1_21CollectiveEpilogueFwdINS6_IJSA_SC_SB_EEES9_SE_SG_Li384ELb1ELb1ELb0ELb0EEENS1_36VarlenDynamicPersistentTileSchedulerILi192ELi128ELi384ELi128ELb0ELb1ELb1ELb0ELb1ELb1EEEEEEEEEvNT_6ParamsE --------------------------
	.section	.nv.info._ZN7cutlass13device_kernelIN5flash11enable_sm90INS1_16FlashAttnFwdSm90INS1_25CollectiveMainloopFwdSm90ILi2EN4cute5tupleIJNS5_1CILi1EEES8_S8_EEENS6_IJNS7_ILi192EEENS7_ILi128EEENS7_ILi96EEEEEELi96ENS_10bfloat16_tEfNS_4arch4Sm90ELb0ELb0ELb0ELb1ELb1ELb1ELb0ELb0ELb1ELb1ELb0ELb0EEENS1_21CollectiveEpilogueFwdINS6_IJSA_SC_SB_EEES9_SE_SG_Li384ELb1ELb1ELb0ELb0EEENS1_36VarlenDynamicPersistentTileSchedulerILi192ELi128ELi384ELi128ELb0ELb1ELb1ELb0ELb1ELb1EEEEEEEEEvNT_6ParamsE,"",@"SHT_CUDA_INFO"
	.sectionflags	@""
	.align	4


	//----- nvinfo : EIATTR_CUDA_API_VERSION
	.align		4
        /*0000*/ 	.byte	0x04, 0x37
        /*0002*/ 	.short	(.L_90 - .L_89)
.L_89:
        /*0004*/ 	.word	0x00000082


	//----- nvinfo : EIATTR_KPARAM_INFO
	.align		4
.L_90:
        /*0008*/ 	.byte	0x04, 0x17
        /*000a*/ 	.short	(.L_92 - .L_91)
.L_91:
        /*000c*/ 	.word	0x00000000
        /*0010*/ 	.short	0x0000
        /*0012*/ 	.short	0x0000
        /*0014*/ 	.byte	0x00, 0xf0, 0x01, 0x2a


	//----- nvinfo : EIATTR_SPARSE_MMA_MASK
	.align		4
.L_92:
        /*0018*/ 	.byte	0x03, 0x50
        /*001a*/ 	.short	0x0000


	//----- nvinfo : EIATTR_MAXREG_COUNT
	.align		4
        /*001c*/ 	.byte	0x03, 0x1b
        /*001e*/ 	.short	0x0080


	//----- nvinfo : EIATTR_MERCURY_ISA_VERSION
	.align		4
        /*0020*/ 	.byte	0x03, 0x5f
        /*0022*/ 	.short	0x0101


	//----- nvinfo : EIATTR_VRC_CTA_INIT_COUNT
	.align		4
        /*0024*/ 	.byte	0x02, 0x4a
	.zero		1
	.zero		1


	//----- nvinfo : EIATTR_EXIT_INSTR_OFFSETS
	.align		4
        /*0028*/ 	.byte	0x04, 0x1c
        /*002a*/ 	.short	(.L_94 - .L_93)


	//   ....[0]....
.L_93:
        /*002c*/ 	.word	0x00000010


	//----- nvinfo : EIATTR_MAX_THREADS
	.align		4
.L_94:
        /*0030*/ 	.byte	0x04, 0x05
        /*0032*/ 	.short	(.L_96 - .L_95)
.L_95:
        /*0034*/ 	.word	0x00000200
        /*0038*/ 	.word	0x00000001
        /*003c*/ 	.word	0x00000001


	//----- nvinfo : EIATTR_CBANK_PARAM_SIZE
	.align		4
.L_96:
        /*0040*/ 	.byte	0x03, 0x19
        /*0042*/ 	.short	0x0a80


	//----- nvinfo : EIATTR_PARAM_CBANK
	.align		4
        /*0044*/ 	.byte	0x04, 0x0a
        /*0046*/ 	.short	(.L_98 - .L_97)
	.align		4
.L_97:
        /*0048*/ 	.word	index@(.nv.constant0._ZN7cutlass13device_kernelIN5flash11enable_sm90INS1_16FlashAttnFwdSm90INS1_25CollectiveMainloopFwdSm90ILi2EN4cute5tupleIJNS5_1CILi1EEES8_S8_EEENS6_IJNS7_ILi192EEENS7_ILi128EEENS7_ILi96EEEEEELi96ENS_10bfloat16_tEfNS_4arch4Sm90ELb0ELb0ELb0ELb1ELb1ELb1ELb0ELb0ELb1ELb1ELb0ELb0EEENS1_21CollectiveEpilogueFwdINS6_IJSA_SC_SB_EEES9_SE_SG_Li384ELb1ELb1ELb0ELb0EEENS1_36VarlenDynamicPersistentTileSchedulerILi192ELi128ELi384ELi128ELb0ELb1ELb1ELb0ELb1ELb1EEEEEEEEEvNT_6ParamsE)
        /*004c*/ 	.short	0x0380
        /*004e*/ 	.short	0x0a80


	//----- nvinfo : EIATTR_SW_WAR
	.align		4
.L_98:
        /*0050*/ 	.byte	0x04, 0x36
        /*0052*/ 	.short	(.L_100 - .L_99)
.L_99:
        /*0054*/ 	.word	0x00000008
.L_100:


//--------------------- .nv.info._ZN7cutlass13device_kernelIN5flash11enable_sm90INS1_16FlashAttnFwdSm90INS1_25CollectiveMainloopFwdSm90ILi2EN4cute5tupleIJNS5_1CILi1EEES8_S8_EEENS6_IJNS7_ILi192EEENS7_ILi128EEENS7_ILi96EEEEEELi96ENS_10bfloat16_tEfNS_4arch4Sm90ELb0ELb1ELb0ELb0ELb1ELb0ELb0ELb0ELb1ELb1ELb0ELb0EEENS1_21CollectiveEpilogueFwdINS6_IJSA_SC_SB_EEES9_SE_SG_Li384ELb0ELb1ELb0ELb0EEENS1_30DynamicPersistentTileSchedulerILi384ELi128ELb0ELb1ELb1EEEEEEEEEvNT_6ParamsE --------------------------
	.section	.nv.info._ZN7cutlass13device_kernelIN5flash11enable_sm90INS1_16FlashAttnFwdSm90INS1_25CollectiveMainloopFwdSm90ILi2EN4cute5tupleIJNS5_1CILi1EEES8_S8_EEENS6_IJNS7_ILi192EEENS7_ILi128EEENS7_ILi96EEEEEELi96ENS_10bfloat16_tEfNS_4arch4Sm90ELb0ELb1ELb0ELb0ELb1ELb0ELb0ELb0ELb1ELb1ELb0ELb0EEENS1_21CollectiveEpilogueFwdINS6_IJSA_SC_SB_EEES9_SE_SG_Li384ELb0ELb1ELb0ELb0EEENS1_30DynamicPersistentTileSchedulerILi384ELi128ELb0ELb1ELb1EEEEEEEEEvNT_6ParamsE,"",@"SHT_CUDA_INFO"
	.sectionflags	@""
	.align	4


	//----- nvinfo : EIATTR_CUDA_API_VERSION
	.align		4
        /*0000*/ 	.byte	0x04, 0x37
        /*0002*/ 	.short	(.L_102 - .L_101)
.L_101:
        /*0004*/ 	.word	0x00000082


	//----- nvinfo : EIATTR_KPARAM_INFO
	.align		4
.L_102:
        /*0008*/ 	.byte	0x04, 0x17
        /*000a*/ 	.short	(.L_104 - .L_103)
.L_103:
        /*000c*/ 	.word	0x00000000
        /*0010*/ 	.short	0x0000
        /*0012*/ 	.short	0x0000
        /*0014*/ 	.byte	0x00, 0xf0, 0x01, 0x2a


	//----- nvinfo : EIATTR_SPARSE_MMA_MASK
	.align		4
.L_104:
        /*0018*/ 	.byte	0x03, 0x50
        /*001a*/ 	.short	0x0000


	//----- nvinfo : EIATTR_MAXREG_COUNT
	.align		4
        /*001c*/ 	.byte	0x03, 0x1b
        /*001e*/ 	.short	0x0080


	//----- nvinfo : EIATTR_MERCURY_ISA_VERSION
	.align		4
        /*0020*/ 	.byte	0x03, 0x5f
        /*0022*/ 	.short	0x0101


	//----- nvinfo : EIATTR_VRC_CTA_INIT_COUNT
	.align		4
        /*0024*/ 	.byte	0x02, 0x4a
	.zero		1
	.zero		1


	//----- nvinfo : EIATTR_EXIT_INSTR_OFFSETS
	.align		4
        /*0028*/ 	.byte	0x04, 0x1c
        /*002a*/ 	.short	(.L_106 - .L_105)


	//   ....[0]....
.L_105:
        /*002c*/ 	.word	0x00000010


	//----- nvinfo : EIATTR_MAX_THREADS
	.align		4
.L_106:
        /*0030*/ 	.byte	0x04, 0x05
        /*0032*/ 	.short	(.L_108 - .L_107)
.L_107:
        /*0034*/ 	.word	0x00000200
        /*0038*/ 	.word	0x00000001
        /*003c*/ 	.word	0x00000001


	//----- nvinfo : EIATTR_CBANK_PARAM_SIZE
	.align		4
.L_108:
        /*0040*/ 	.byte	0x03, 0x19
        /*0042*/ 	.short	0x0a80


	//----- nvinfo : EIATTR_PARAM_CBANK
	.align		4
        /*0044*/ 	.byte	0x04, 0x0a
        /*0046*/ 	.short	(.L_110 - .L_109)
	.align		4
.L_109:
        /*0048*/ 	.word	index@(.nv.constant0._ZN7cutlass13device_kernelIN5flash11enable_sm90INS1_16FlashAttnFwdSm90INS1_25CollectiveMainloopFwdSm90ILi2EN4cute5tupleIJNS5_1CILi1EEES8_S8_EEENS6_IJNS7_ILi192EEENS7_ILi128EEENS7_ILi96EEEEEELi96ENS_10bfloat16_tEfNS_4arch4Sm90ELb0ELb1ELb0ELb0ELb1ELb0ELb0ELb0ELb1ELb1ELb0ELb0EEENS1_21CollectiveEpilogueFwdINS6_IJSA_SC_SB_EEES9_SE_SG_Li384ELb0ELb1ELb0ELb0EEENS1_30DynamicPersistentTileSchedulerILi384ELi128ELb0ELb1ELb1EEEEEEEEEvNT_6ParamsE)
        /*004c*/ 	.short	0x0380
        /*004e*/ 	.short	0x0a80


	//----- nvinfo : EIATTR_SW_WAR
	.align		4
.L_110:
        /*0050*/ 	.byte	0x04, 0x36
        /*0052*/ 	.short	(.L_112 - .L_111)
.L_111:
        /*0054*/ 	.word	0x00000008
.L_112:


//--------------------- .nv.info._ZN7cutlass13device_kernelIN5flash11enable_sm90INS1_16FlashAttnFwdSm90INS1_25CollectiveMainloopFwdSm90ILi2EN4cute5tupleIJNS5_1CILi1EEES8_S8_EEENS6_IJNS7_ILi192EEENS7_ILi128EEENS7_ILi96EEEEEELi96ENS_10bfloat16_tEfNS_4arch4Sm90ELb0ELb1ELb0ELb1ELb1ELb0ELb0ELb0ELb1ELb1ELb0ELb0EEENS1_21CollectiveEpilogueFwdINS6_IJSA_SC_SB_EEES9_SE_SG_Li384ELb1ELb1ELb0ELb0EEENS1_36VarlenDynamicPersistentTileSchedulerILi192ELi128ELi384ELi128ELb0ELb1ELb1ELb1ELb0ELb1EEEEEEEEEvNT_6ParamsE --------------------------
	.section	.nv.info._ZN7cutlass13device_kernelIN5flash11enable_sm90INS1_16FlashAttnFwdSm90INS1_25CollectiveMainloopFwdSm90ILi2EN4cute5tupleIJNS5_1CILi1EEES8_S8_EEENS6_IJNS7_ILi192EEENS7_ILi128EEENS7_ILi96EEEEEELi96ENS_10bfloat16_tEfNS_4arch4Sm90ELb0ELb1ELb0ELb1ELb1ELb0ELb0ELb0ELb1ELb1ELb0ELb0EEENS1_21CollectiveEpilogueFwdINS6_IJSA_SC_SB_EEES9_SE_SG_Li384ELb1ELb1ELb0ELb0EEENS1_36VarlenDynamicPersistentTileSchedulerILi192ELi128ELi384ELi128ELb0ELb1ELb1ELb1ELb0ELb1EEEEEEEEEvNT_6ParamsE,"",@"SHT_CUDA_INFO"
	.sectionflags	@""
	.align	4


	//----- nvinfo : EIATTR_CUDA_API_VERSION
	.align		4
        /*0000*/ 	.byte	0x04, 0x37
        /*0002*/ 	.short	(.L_114 - .L_113)
.L_113:
        /*0004*/ 	.word	0x00000082


	//----- nvinfo : EIATTR_KPARAM_INFO
	.align		4
.L_114:
        /*0008*/ 	.byte	0x04, 0x17
        /*000a*/ 	.short	(.L_116 - .L_115)
.L_115:
        /*000c*/ 	.word	0x00000000
        /*0010*/ 	.short	0x0000
        /*0012*/ 	.short	0x0000
        /*0014*/ 	.byte	0x00, 0xf0, 0x01, 0x2a


	//----- nvinfo : EIATTR_SPARSE_MMA_MASK
	.align		4
.L_116:
        /*0018*/ 	.byte	0x03, 0x50
        /*001a*/ 	.short	0x0000


	//----- nvinfo : EIATTR_MAXREG_COUNT
	.align		4
        /*001c*/ 	.byte	0x03, 0x1b
        /*001e*/ 	.short	0x0080


	//----- nvinfo : EIATTR_MERCURY_ISA_VERSION
	.align		4
        /*0020*/ 	.byte	0x03, 0x5f
        /*0022*/ 	.short	0x0101


	//----- nvinfo : EIATTR_VRC_CTA_INIT_COUNT
	.align		4
        /*0024*/ 	.byte	0x02, 0x4a
	.zero		1
	.zero		1


	//----- nvinfo : EIATTR_EXIT_INSTR_OFFSETS
	.align		4
        /*0028*/ 	.byte	0x04, 0x1c
        /*002a*/ 	.short	(.L_118 - .L_117)


	//   ....[0]....
.L_117:
        /*002c*/ 	.word	0x00000010


	//----- nvinfo : EIATTR_MAX_THREADS
	.align		4
.L_118:
        /*0030*/ 	.byte	0x04, 0x05
        /*0032*/ 	.short	(.L_120 - .L_119)
.L_119:
        /*0034*/ 	.word	0x00000200
        /*0038*/ 	.word	0x00000001
        /*003c*/ 	.word	0x00000001


	//----- nvinfo : EIATTR_CBANK_PARAM_SIZE
	.align		4
.L_120:
        /*0040*/ 	.byte	0x03, 0x19
        /*0042*/ 	.short	0x0a80


	//----- nvinfo : EIATTR_PARAM_CBANK
	.align		4
        /*0044*/ 	.byte	0x04, 0x0a
        /*0046*/ 	.short	(.L_122 - .L_121)
	.align		4
.L_121:
        /*0048*/ 	.word	index@(.nv.constant0._ZN7cutlass13device_kernelIN5flash11enable_sm90INS1_16FlashAttnFwdSm90INS1_25CollectiveMainloopFwdSm90ILi2EN4cute5tupleIJNS5_1CILi1EEES8_S8_EEENS6_IJNS7_ILi192EEENS7_ILi128EEENS7_ILi96EEEEEELi96ENS_10bfloat16_tEfNS_4arch4Sm90ELb0ELb1ELb0ELb1ELb1ELb0ELb0ELb0ELb1ELb1ELb0ELb0EEENS1_21CollectiveEpilogueFwdINS6_IJSA_SC_SB_EEES9_SE_SG_Li384ELb1ELb1ELb0ELb0EEENS1_36VarlenDynamicPersistentTileSchedulerILi192ELi128ELi384ELi128ELb0ELb1ELb1ELb1ELb0ELb1EEEEEEEEEvNT_6ParamsE)
        /*004c*/ 	.short	0x0380
        /*004e*/ 	.short	0x0a80


	//----- nvinfo : EIATTR_SW_WAR
	.align		4
.L_122:
        /*0050*/ 	.byte	0x04, 0x36
        /*0052*/ 	.short	(.L_124 - .L_123)
.L_123:
        /*0054*/ 	.word	0x00000008
.L_124:


//--------------------- .nv.info._ZN7cutlass13device_kernelIN5flash11enable_sm90INS1_16FlashAttnFwdSm90INS1_25CollectiveMainloopFwdSm90ILi2EN4cute5tupleIJNS5_1CILi1EEES8_S8_EEENS6_IJNS7_ILi192EEENS7_ILi128EEENS7_ILi96EEEEEELi96ENS_10bfloat16_tEfNS_4arch4Sm90ELb0ELb1ELb0ELb1ELb1ELb1ELb0ELb0ELb1ELb1ELb0ELb0EEENS1_21CollectiveEpilogueFwdINS6_IJSA_SC_SB_EEES9_SE_SG_Li384ELb1ELb1ELb0ELb0EEENS1_36VarlenDynamicPersistentTileSchedulerILi192ELi128ELi384ELi128ELb0ELb1ELb1ELb1ELb0ELb1EEEEEEEEEvNT_6ParamsE --------------------------
	.section	.nv.info._ZN7cutlass13device_kernelIN5flash11enable_sm90INS1_16FlashAttnFwdSm90INS1_25CollectiveMainloopFwdSm90ILi2EN4cute5tupleIJNS5_1CILi1EEES8_S8_EEENS6_IJNS7_ILi192EEENS7_ILi128EEENS7_ILi96EEEEEELi96ENS_10bfloat16_tEfNS_4arch4Sm90ELb0ELb1ELb0ELb1ELb1ELb1ELb0ELb0ELb1ELb1ELb0ELb0EEENS1_21CollectiveEpilogueFwdINS6_IJSA_SC_SB_EEES9_SE_SG_Li384ELb1ELb1ELb0ELb0EEENS1_36VarlenDynamicPersistentTileSchedulerILi192ELi128ELi384ELi128ELb0ELb1ELb1ELb1ELb0ELb1EEEEEEEEEvNT_6ParamsE,"",@"SHT_CUDA_INFO"
	.sectionflags	@""
	.align	4


	//----- nvinfo : EIATTR_CUDA_API_VERSION
	.align		4
        /*0000*/ 	.byte	0x04, 0x37
        /*0002*/ 	.short	(.L_126 - .L_125)
.L_125:
        /*0004*/ 	.word	0x00000082


	//----- nvinfo : EIATTR_KPARAM_INFO
	.align		4
.L_126:
        /*0008*/ 	.byte	0x04, 0x17
        /*000a*/ 	.short	(.L_128 - .L_127)
.L_127:
        /*000c*/ 	.word	0x00000000
        /*0010*/ 	.short	0x0000
        /*0012*/ 	.short	0x0000
        /*0014*/ 	.byte	0x00, 0xf0, 0x01, 0x2a


	//----- nvinfo : EIATTR_SPARSE_MMA_MASK
	.align		4
.L_128:
        /*0018*/ 	.byte	0x03, 0x50
        /*001a*/ 	.short	0x0000


	//----- nvinfo : EIATTR_MAXREG_COUNT
	.align		4
        /*001c*/ 	.byte	0x03, 0x1b
        /*001e*/ 	.short	0x0080


	//----- nvinfo : EIATTR_MERCURY_ISA_VERSION
	.align		4
        /*0020*/ 	.byte	0x03, 0x5f
        /*0022*/ 	.short	0x0101


	//----- nvinfo : EIATTR_VRC_CTA_INIT_COUNT
	.align		4
        /*0024*/ 	.byte	0x02, 0x4a
	.zero		1
	.zero		1


	//----- nvinfo : EIATTR_EXIT_INSTR_OFFSETS
	.align		4
        /*0028*/ 	.byte	0x04, 0x1c
        /*002a*/ 	.short	(.L_130 - .L_129)


	//   ....[0]....
.L_129:
        /*002c*/ 	.word	0x00000010


	//----- nvinfo : EIATTR_MAX_THREADS
	.align		4
.L_130:
        /*0030*/ 	.byte	0x04, 0x05
        /*0032*/ 	.short	(.L_132 - .L_131)
.L_131:
        /*0034*/ 	.word	0x00000200
        /*0038*/ 	.word	0x00000001
        /*003c*/ 	.word	0x00000001


	//----- nvinfo : EIATTR_CBANK_PARAM_SIZE
	.align		4
.L_132:
        /*0040*/ 	.byte	0x03, 0x19
        /*0042*/ 	.short	0x0a80


	//----- nvinfo : EIATTR_PARAM_CBANK
	.align		4
        /*0044*/ 	.byte	0x04, 0x0a
        /*0046*/ 	.short	(.L_134 - .L_133)
	.align		4
.L_133:
        /*0048*/ 	.word	index@(.nv.constant0._ZN7cutlass13device_kernelIN5flash11enable_sm90INS1_16FlashAttnFwdSm90INS1_25CollectiveMainloopFwdSm90ILi2EN4cute5tupleIJNS5_1CILi1EEES8_S8_EEENS6_IJNS7_ILi192EEENS7_ILi128EEENS7_ILi96EEEEEELi96ENS_10bfloat16_tEfNS_4arch4Sm90ELb0ELb1ELb0ELb1ELb1ELb1ELb0ELb0ELb1ELb1ELb0ELb0EEENS1_21CollectiveEpilogueFwdINS6_IJSA_SC_SB_EEES9_SE_SG_Li384ELb1ELb1ELb0ELb0EEENS1_36VarlenDynamicPersistentTileSchedulerILi192ELi128ELi384ELi128ELb0ELb1ELb1ELb1ELb0ELb1EEEEEEEEEvNT_6ParamsE)
        /*004c*/ 	.short	0x0380
        /*004e*/ 	.short	0x0a80


	//----- nvinfo : EIATTR_SW_WAR
	.align		4
.L_134:
        /*0050*/ 	.byte	0x04, 0x36
        /*0052*/ 	.short	(.L_136 - .L_135)
.L_135:
        /*0054*/ 	.word	0x00000008
.L_136:


//--------------------- .nv.info._ZN7cutlass13device_kernelIN5flash11enable_sm90INS1_16FlashAttnFwdSm90INS1_25CollectiveMainloopFwdSm90ILi2EN4cute5tupleIJNS5_1CILi1EEES8_S8_EEENS6_IJNS7_ILi192EEENS7_ILi128EEENS7_ILi96EEEEEELi96ENS_10bfloat16_tEfNS_4arch4Sm90ELb1ELb0ELb0ELb0ELb1ELb0ELb0ELb0ELb1ELb1ELb0ELb0EEENS1_21CollectiveEpilogueFwdINS6_IJSA_SC_SB_EEES9_SE_SG_Li384ELb0ELb1ELb0ELb0EEENS1_30DynamicPersistentTileSchedulerILi384ELi128ELb0ELb1ELb1EEEEEEEEEvNT_6ParamsE --------------------------
	.section	.nv.info._ZN7cutlass13device_kernelIN5flash11enable_sm90INS1_16FlashAttnFwdSm90INS1_25CollectiveMainloopFwdSm90ILi2EN4cute5tupleIJNS5_1CILi1EEES8_S8_EEENS6_IJNS7_ILi192EEENS7_ILi128EEENS7_ILi96EEEEEELi96ENS_10bfloat16_tEfNS_4arch4Sm90ELb1ELb0ELb0ELb0ELb1ELb0ELb0ELb0ELb1ELb1ELb0ELb0EEENS1_21CollectiveEpilogueFwdINS6_IJSA_SC_SB_EEES9_SE_SG_Li384ELb0ELb1ELb0ELb0EEENS1_30DynamicPersistentTileSchedulerILi384ELi128ELb0ELb1ELb1EEEEEEEEEvNT_6ParamsE,"",@"SHT_CUDA_INFO"
	.sectionflags	@""
	.align	4


	//----- nvinfo : EIATTR_CUDA_API_VERSION
	.align		4
        /*0000*/ 	.byte	0x04, 0x37
        /*0002*/ 	.short	(.L_138 - .L_137)
.L_137:
        /*0004*/ 	.word	0x00000082


	//----- nvinfo : EIATTR_KPARAM_INFO
	.align		4
.L_138:
        /*0008*/ 	.byte	0x04, 0x17
        /*000a*/ 	.short	(.L_140 - .L_139)
.L_139:
        /*000c*/ 	.word	0x00000000
        /*0010*/ 	.short	0x0000
        /*0012*/ 	.short	0x0000
        /*0014*/ 	.byte	0x00, 0xf0, 0x01, 0x2a


	//----- nvinfo : EIATTR_SPARSE_MMA_MASK
	.align		4
.L_140:
        /*0018*/ 	.byte	0x03, 0x50
        /*001a*/ 	.short	0x0000


	//----- nvinfo : EIATTR_MAXREG_COUNT
	.align		4
        /*001c*/ 	.byte	0x03, 0x1b
        /*001e*/ 	.short	0x0080


	//----- nvinfo : EIATTR_MERCURY_ISA_VERSION
	.align		4
        /*0020*/ 	.byte	0x03, 0x5f
        /*0022*/ 	.short	0x0101


	//----- nvinfo : EIATTR_VRC_CTA_INIT_COUNT
	.align		4
        /*0024*/ 	.byte	0x02, 0x4a
	.zero		1
	.zero		1


	//----- nvinfo : EIATTR_EXIT_INSTR_OFFSETS
	.align		4
        /*0028*/ 	.byte	0x04, 0x1c
        /*002a*/ 	.short	(.L_142 - .L_141)


	//   ....[0]....
.L_141:
        /*002c*/ 	.word	0x00000010


	//----- nvinfo : EIATTR_MAX_THREADS
	.align		4
.L_142:
        /*0030*/ 	.byte	0x04, 0x05
        /*0032*/ 	.short	(.L_144 - .L_143)
.L_143:
        /*0034*/ 	.word	0x00000200
        /*0038*/ 	.word	0x00000001
        /*003c*/ 	.word	0x00000001


	//----- nvinfo : EIATTR_CBANK_PARAM_SIZE
	.align		4
.L_144:
        /*0040*/ 	.byte	0x03, 0x19
        /*0042*/ 	.short	0x0a80


	//----- nvinfo : EIATTR_PARAM_CBANK
	.align		4
        /*0044*/ 	.byte	0x04, 0x0a
        /*0046*/ 	.short	(.L_146 - .L_145)
	.align		4
.L_145:
        /*0048*/ 	.word	index@(.nv.constant0._ZN7cutlass13device_kernelIN5flash11enable_sm90INS1_16FlashAttnFwdSm90INS1_25CollectiveMainloopFwdSm90ILi2EN4cute5tupleIJNS5_1CILi1EEES8_S8_EEENS6_IJNS7_ILi192EEENS7_ILi128EEENS7_ILi96EEEEEELi96ENS_10bfloat16_tEfNS_4arch4Sm90ELb1ELb0ELb0ELb0ELb1ELb0ELb0ELb0ELb1ELb1ELb0ELb0EEENS1_21CollectiveEpilogueFwdINS6_IJSA_SC_SB_EEES9_SE_SG_Li384ELb0ELb1ELb0ELb0EEENS1_30DynamicPersistentTileSchedulerILi384ELi128ELb0ELb1ELb1EEEEEEEEEvNT_6ParamsE)
        /*004c*/ 	.short	0x0380
        /*004e*/ 	.short	0x0a80


	//----- nvinfo : EIATTR_SW_WAR
	.align		4
.L_146:
        /*0050*/ 	.byte	0x04, 0x36
        /*0052*/ 	.short	(.L_148 - .L_147)
.L_147:
        /*0054*/ 	.word	0x00000008
.L_148:


//--------------------- .nv.info._ZN7cutlass13device_kernelIN5flash11enable_sm90INS1_16FlashAttnFwdSm90INS1_25CollectiveMainloopFwdSm90ILi2EN4cute5tupleIJNS5_1CILi1EEES8_S8_EEENS6_IJNS7_ILi192EEENS7_ILi128EEENS7_ILi96EEEEEELi96ENS_10bfloat16_tEfNS_4arch4Sm90ELb1ELb0ELb0ELb1ELb1ELb0ELb0ELb0ELb1ELb1ELb0ELb0EEENS1_21CollectiveEpilogueFwdINS6_IJSA_SC_SB_EEES9_SE_SG_Li384ELb1ELb1ELb0ELb0EEENS1_36VarlenDynamicPersistentTileSchedulerILi192ELi128ELi384ELi128ELb0ELb1ELb1ELb1ELb1ELb1EEEEEEEEEvNT_6ParamsE --------------------------
	.section	.nv.info._ZN7cutlass13device_kernelIN5flash11enable_sm90INS1_16FlashAttnFwdSm90INS1_25CollectiveMainloopFwdSm90ILi2EN4cute5tupleIJNS5_1CILi1EEES8_S8_EEENS6_IJNS7_ILi192EEENS7_ILi128EEENS7_ILi96EEEEEELi96ENS_10bfloat16_tEfNS_4arch4Sm90ELb1ELb0ELb0ELb1ELb1ELb0ELb0ELb0ELb1ELb1ELb0ELb0EEENS1_21CollectiveEpilogueFwdINS6_IJSA_SC_SB_EEES9_SE_SG_Li384ELb1ELb1ELb0ELb0EEENS1_36VarlenDynamicPersistentTileSchedulerILi192ELi128ELi384ELi128ELb0ELb1ELb1ELb1ELb1ELb1EEEEEEEEEvNT_6ParamsE,"",@"SHT_CUDA_INFO"
	.sectionflags	@""
	.align	4


	//----- nvinfo : EIATTR_CUDA_API_VERSION
	.align		4
        /*0000*/ 	.byte	0x04, 0x37
        /*0002*/ 	.short	(.L_150 - .L_149)
.L_149:
        /*0004*/ 	.word	0x00000082


	//----- nvinfo : EIATTR_KPARAM_INFO
	.align		4
.L_150:
        /*0008*/ 	.byte	0x04, 0x17
        /*000a*/ 	.short	(.L_152 - .L_151)
.L_151:
        /*000c*/ 	.word	0x00000000
        /*0010*/ 	.short	0x0000
        /*0012*/ 	.short	0x0000
        /*0014*/ 	.byte	0x00, 0xf0, 0x01, 0x2a


	//----- nvinfo : EIATTR_SPARSE_MMA_MASK
	.align		4
.L_152:
        /*0018*/ 	.byte	0x03, 0x50
        /*001a*/ 	.short	0x0000


	//----- nvinfo : EIATTR_MAXREG_COUNT
	.align		4
        /*001c*/ 	.byte	0x03, 0x1b
        /*001e*/ 	.short	0x0080


	//----- nvinfo : EIATTR_MERCURY_ISA_VERSION
	.align		4
        /*0020*/ 	.byte	0x03, 0x5f
        /*0022*/ 	.short	0x0101


	//----- nvinfo : EIATTR_VRC_CTA_INIT_COUNT
	.align		4
        /*0024*/ 	.byte	0x02, 0x4a
	.zero		1
	.zero		1


	//----- nvinfo : EIATTR_EXIT_INSTR_OFFSETS
	.align		4
        /*0028*/ 	.byte	0x04, 0x1c
        /*002a*/ 	.short	(.L_154 - .L_153)


	//   ....[0]....
.L_153:
        /*002c*/ 	.word	0x00000010


	//----- nvinfo : EIATTR_MAX_THREADS
	.align		4
.L_154:
        /*0030*/ 	.byte	0x04, 0x05
        /*0032*/ 	.short	(.L_156 - .L_155)
.L_155:
        /*0034*/ 	.word	0x00000200
        /*0038*/ 	.word	0x00000001
        /*003c*/ 	.word	0x00000001


	//----- nvinfo : EIATTR_CBANK_PARAM_SIZE
	.align		4
.L_156:
        /*0040*/ 	.byte	0x03, 0x19
        /*0042*/ 	.short	0x0a80


	//----- nvinfo : EIATTR_PARAM_CBANK
	.align		4
        /*0044*/ 	.byte	0x04, 0x0a
        /*0046*/ 	.short	(.L_158 - .L_157)
	.align		4
.L_157:
        /*0048*/ 	.word	index@(.nv.constant0._ZN7cutlass13device_kernelIN5flash11enable_sm90INS1_16FlashAttnFwdSm90INS1_25CollectiveMainloopFwdSm90ILi2EN4cute5tupleIJNS5_1CILi1EEES8_S8_EEENS6_IJNS7_ILi192EEENS7_ILi128EEENS7_ILi96EEEEEELi96ENS_10bfloat16_tEfNS_4arch4Sm90ELb1ELb0ELb0ELb1ELb1ELb0ELb0ELb0ELb1ELb1ELb0ELb0EEENS1_21CollectiveEpilogueFwdINS6_IJSA_SC_SB_EEES9_SE_SG_Li384ELb1ELb1ELb0ELb0EEENS1_36VarlenDynamicPersistentTileSchedulerILi192ELi128ELi384ELi128ELb0ELb1ELb1ELb1ELb1ELb1EEEEEEEEEvNT_6ParamsE)
        /*004c*/ 	.short	0x0380
        /*004e*/ 	.short	0x0a80


	//----- nvinfo : EIATTR_SW_WAR
	.align		4
.L_158:
        /*0050*/ 	.byte	0x04, 0x36
        /*0052*/ 	.short	(.L_160 - .L_159)
.L_159:
        /*0054*/ 	.word	0x00000008
.L_160:


//--------------------- .nv.info._ZN7cutlass13device_kernelIN5flash11enable_sm90INS1_16FlashAttnFwdSm90INS1_25CollectiveMainloopFwdSm90ILi2EN4cute5tupleIJNS5_1CILi1EEES8_S8_EEENS6_IJNS7_ILi192EEENS7_ILi128EEENS7_ILi96EEEEEELi96ENS_10bfloat16_tEfNS_4arch4Sm90ELb1ELb0ELb0ELb1ELb1ELb1ELb0ELb0ELb1ELb1ELb0ELb0EEENS1_21CollectiveEpilogueFwdINS6_IJSA_SC_SB_EEES9_SE_SG_Li384ELb1ELb1ELb0ELb0EEENS1_36VarlenDynamicPersistentTileSchedulerILi192ELi128ELi384ELi128ELb0ELb1ELb1ELb1ELb1ELb1EEEEEEEEEvNT_6ParamsE --------------------------
	.section	.nv.info._ZN7cutlass13device_kernelIN5flash11enable_sm90INS1_16FlashAttnFwdSm90INS1_25CollectiveMainloopFwdSm90ILi2EN4cute5tupleIJNS5_1CILi1EEES8_S8_EEENS6_IJNS7_ILi192EEENS7_ILi128EEENS7_ILi96EEEEEELi96ENS_10bfloat16_tEfNS_4arch4Sm90ELb1ELb0ELb0ELb1ELb1ELb1ELb0ELb0ELb1ELb1ELb0ELb0EEENS1_21CollectiveEpilogueFwdINS6_IJSA_SC_SB_EEES9_SE_SG_Li384ELb1ELb1ELb0ELb0EEENS1_36VarlenDynamicPersistentTileSchedulerILi192ELi128ELi384ELi128ELb0ELb1ELb1ELb1ELb1ELb1EEEEEEEEEvNT_6ParamsE,"",@"SHT_CUDA_INFO"
	.sectionflags	@""
	.align	4


	//----- nvinfo : EIATTR_CUDA_API_VERSION
	.align		4
        /*0000*/ 	.byte	0x04, 0x37
        /*0002*/ 	.short	(.L_162 - .L_161)
.L_161:
        /*0004*/ 	.word	0x00000082


	//----- nvinfo : EIATTR_KPARAM_INFO
	.align		4
.L_162:
        /*0008*/ 	.byte	0x04, 0x17
        /*000a*/ 	.short	(.L_164 - .L_163)
.L_163:
        /*000c*/ 	.word	0x00000000
        /*0010*/ 	.short	0x0000
        /*0012*/ 	.short	0x0000
        /*0014*/ 	.byte	0x00, 0xf0, 0x01, 0x2a


	//----- nvinfo : EIATTR_SPARSE_MMA_MASK
	.align		4
.L_164:
        /*0018*/ 	.byte	0x03, 0x50
        /*001a*/ 	.short	0x0000


	//----- nvinfo : EIATTR_MAXREG_COUNT
	.align		4
        /*001c*/ 	.byte	0x03, 0x1b
        /*001e*/ 	.short	0x0080


	//----- nvinfo : EIATTR_MERCURY_ISA_VERSION
	.align		4
        /*0020*/ 	.byte	0x03, 0x5f
        /*0022*/ 	.short	0x0101


	//----- nvinfo : EIATTR_VRC_CTA_INIT_COUNT
	.align		4
        /*0024*/ 	.byte	0x02, 0x4a
	.zero		1
	.zero		1


	//----- nvinfo : EIATTR_EXIT_INSTR_OFFSETS
	.align		4
        /*0028*/ 	.byte	0x04, 0x1c
        /*002a*/ 	.short	(.L_166 - .L_165)


	//   ....[0]....
.L_165:
        /*002c*/ 	.word	0x00000010


	//----- nvinfo : EIATTR_MAX_THREADS
	.align		4
.L_166:
        /*0030*/ 	.byte	0x04, 0x05
        /*0032*/ 	.short	(.L_168 - .L_167)
.L_167:
        /*0034*/ 	.word	0x00000200
        /*0038*/ 	.word	0x00000001
        /*003c*/ 	.word	0x00000001


	//----- nvinfo : EIATTR_CBANK_PARAM_SIZE
	.align		4
.L_168:
        /*0040*/ 	.byte	0x03, 0x19
        /*0042*/ 	.short	0x0a80


	//----- nvinfo : EIATTR_PARAM_CBANK
	.align		4
        /*0044*/ 	.byte	0x04, 0x0a
        /*0046*/ 	.short	(.L_170 - .L_169)
	.align		4
.L_169:
        /*0048*/ 	.word	index@(.nv.constant0._ZN7cutlass13device_kernelIN5flash11enable_sm90INS1_16FlashAttnFwdSm90INS1_25CollectiveMainloopFwdSm90ILi2EN4cute5tupleIJNS5_1CILi1EEES8_S8_EEENS6_IJNS7_ILi192EEENS7_ILi128EEENS7_ILi96EEEEEELi96ENS_10bfloat16_tEfNS_4arch4Sm90ELb1ELb0ELb0ELb1ELb1ELb1ELb0ELb0ELb1ELb1ELb0ELb0EEENS1_21CollectiveEpilogueFwdINS6_IJSA_SC_SB_EEES9_SE_SG_Li384ELb1ELb1ELb0ELb0EEENS1_36VarlenDynamicPersistentTileSchedulerILi192ELi128ELi384ELi128ELb0ELb1ELb1ELb1ELb1ELb1EEEEEEEEEvNT_6ParamsE)
        /*004c*/ 	.short	0x0380
        /*004e*/ 	.short	0x0a80


	//----- nvinfo : EIATTR_SW_WAR
	.align		4
.L_170:
        /*0050*/ 	.byte	0x04, 0x36
        /*0052*/ 	.short	(.L_172 - .L_171)
.L_171:
        /*0054*/ 	.word	0x00000008
.L_172:


//--------------------- .nv.callgraph             --------------------------
	.section	.nv.callgraph,"",@"SHT_CUDA_CALLGRAPH"
	.align	4
	.sectionentsize	8
	.align		4
        /*0000*/ 	.word	0x00000000
	.align		4
        /*0004*/ 	.word	0xffffffff
	.align		4
        /*0008*/ 	.word	0x00000000
	.align		4
        /*000c*/ 	.word	0xfffffffe
	.align		4
        /*0010*/ 	.word	0x00000000
	.align		4
        /*0014*/ 	.word	0xfffffffd
	.align		4
        /*0018*/ 	.word	0x00000000
	.align		4
        /*001c*/ 	.word	0xfffffffc


//--------------------- .nv.constant4             --------------------------
	.section	.nv.constant4,"a",@progbits
	.align	8
	.align		8
.nv.constant4:
        /*0000*/ 	.dword	_ZN71_INTERNAL_6574e65c_35_flash_fwd_hdim96_bf16_paged_sm90_cu_ceb34e2a_37014cuda3std3__45__cpo5beginE
	.align		8
        /*0008*/ 	.dword	_ZN71_INTERNAL_6574e65c_35_flash_fwd_hdim96_bf16_paged_sm90_cu_ceb34e2a_37014cuda3std3__45__cpo3endE
	.align		8
        /*0010*/ 	.dword	_ZN71_INTERNAL_6574e65c_35_flash_fwd_hdim96_bf16_paged_sm90_cu_ceb34e2a_37014cuda3std3__45__cpo6cbeginE
	.align		8
        /*0018*/ 	.dword	_ZN71_INTERNAL_6574e65c_35_flash_fwd_hdim96_bf16_paged_sm90_cu_ceb34e2a_37014cuda3std3__45__cpo4cendE
	.align		8
        /*0020*/ 	.dword	_ZN71_INTERNAL_6574e65c_35_flash_fwd_hdim96_bf16_paged_sm90_cu_ceb34e2a_37014cuda3std3__473_GLOBAL__N__6574e65c_35_flash_fwd_hdim96_bf16_paged_sm90_cu_ceb34e2a_37016ignoreE
	.align		8
        /*0028*/ 	.dword	_ZN71_INTERNAL_6574e65c_35_flash_fwd_hdim96_bf16_paged_sm90_cu_ceb34e2a_37014cuda3std3__419piecewise_constructE
	.align		8
        /*0030*/ 	.dword	_ZN71_INTERNAL_6574e65c_35_flash_fwd_hdim96_bf16_paged_sm90_cu_ceb34e2a_37014cuda3std3__48in_placeE
	.align		8
        /*0038*/ 	.dword	_ZN71_INTERNAL_6574e65c_35_flash_fwd_hdim96_bf16_paged_sm90_cu_ceb34e2a_37014cuda3std6ranges3__45__cpo4swapE
	.align		8
        /*0040*/ 	.dword	_ZN71_INTERNAL_6574e65c_35_flash_fwd_hdim96_bf16_paged_sm90_cu_ceb34e2a_37014cuda3std6ranges3__45__cpo9iter_moveE
	.align		8
        /*0048*/ 	.dword	_ZN71_INTERNAL_6574e65c_35_flash_fwd_hdim96_bf16_paged_sm90_cu_ceb34e2a_37014cute7productE
	.align		8
        /*0050*/ 	.dword	_ZN71_INTERNAL_6574e65c_35_flash_fwd_hdim96_bf16_paged_sm90_cu_ceb34e2a_37014cute1_E


//--------------------- .text._ZN7cutlass13device_kernelIN5flash11enable_sm90INS1_16FlashAttnFwdSm90INS1_25CollectiveMainloopFwdSm90ILi2EN4cute5tupleIJNS5_1CILi1EEES8_S8_EEENS6_IJNS7_ILi192EEENS7_ILi128EEENS7_ILi96EEEEEELi96ENS_10bfloat16_tEfNS_4arch4Sm90ELb0ELb0ELb0ELb0ELb1ELb0ELb0ELb0ELb1ELb1ELb0ELb0EEENS1_21CollectiveEpilogueFwdINS6_IJSA_SC_SB_EEES9_SE_SG_Li384ELb0ELb1ELb0ELb0EEENS1_29StaticPersistentTileSchedulerILb0EEEEEEEEEvNT_6ParamsE --------------------------
	.section	.text._ZN7cutlass13device_kernelIN5flash11enable_sm90INS1_16FlashAttnFwdSm90INS1_25CollectiveMainloopFwdSm90ILi2EN4cute5tupleIJNS5_1CILi1EEES8_S8_EEENS6_IJNS7_ILi192EEENS7_ILi128EEENS7_ILi96EEEEEELi96ENS_10bfloat16_tEfNS_4arch4Sm90ELb0ELb0ELb0ELb0ELb1ELb0ELb0ELb0ELb1ELb1ELb0ELb0EEENS1_21CollectiveEpilogueFwdINS6_IJSA_SC_SB_EEES9_SE_SG_Li384ELb0ELb1ELb0ELb0EEENS1_29StaticPersistentTileSchedulerILb0EEEEEEEEEvNT_6ParamsE,"ax",@progbits
	.align	128
.text._ZN7cutlass13device_kernelIN5flash11enable_sm90INS1_16FlashAttnFwdSm90INS1_25CollectiveMainloopFwdSm90ILi2EN4cute5tupleIJNS5_1CILi1EEES8_S8_EEENS6_IJNS7_ILi192EEENS7_ILi128EEENS7_ILi96EEEEEELi96ENS_10bfloat16_tEfNS_4arch4Sm90ELb0ELb0ELb0ELb0ELb1ELb0ELb0ELb0ELb1ELb1ELb0ELb0EEENS1_21CollectiveEpilogueFwdINS6_IJSA_SC_SB_EEES9_SE_SG_Li384ELb0ELb1ELb0ELb0EEENS1_29StaticPersistentTileSchedulerILb0EEEEEEEEEvNT_6ParamsE:
        .type           _ZN7cutlass13device_kernelIN5flash11enable_sm90INS1_16FlashAttnFwdSm90INS1_25CollectiveMainloopFwdSm90ILi2EN4cute5tupleIJNS5_1CILi1EEES8_S8_EEENS6_IJNS7_ILi192EEENS7_ILi128EEENS7_ILi96EEEEEELi96ENS_10bfloat16_tEfNS_4arch4Sm90ELb0ELb0ELb0ELb0ELb1ELb0ELb0ELb0ELb1ELb1ELb0ELb0EEENS1_21CollectiveEpilogueFwdINS6_IJSA_SC_SB_EEES9_SE_SG_Li384ELb0ELb1ELb0ELb0EEENS1_29StaticPersistentTileSchedulerILb0EEEEEEEEEvNT_6ParamsE,@function
        .size           _ZN7cutlass13device_kernelIN5flash11enable_sm90INS1_16FlashAttnFwdSm90INS1_25CollectiveMainloopFwdSm90ILi2EN4cute5tupleIJNS5_1CILi1EEES8_S8_EEENS6_IJNS7_ILi192EEENS7_ILi128EEENS7_ILi96EEEEEELi96ENS_10bfloat16_tEfNS_4arch4Sm90ELb0ELb0ELb0ELb0ELb1ELb0ELb0ELb0ELb1ELb1ELb0ELb0EEENS1_21CollectiveEpilogueFwdINS6_IJSA_SC_SB_EEES9_SE_SG_Li384ELb0ELb1ELb0ELb0EEENS1_29StaticPersistentTileSchedulerILb0EEEEEEEEEvNT_6ParamsE,(.L_x_9 - _ZN7cutlass13device_kernelIN5flash11enable_sm90INS1_16FlashAttnFwdSm90INS1_25CollectiveMainloopFwdSm90ILi2EN4cute5tupleIJNS5_1CILi1EEES8_S8_EEENS6_IJNS7_ILi192EEENS7_ILi128EEENS7_ILi96EEEEEELi96ENS_10bfloat16_tEfNS_4arch4Sm90ELb0ELb0ELb0ELb0ELb1ELb0ELb0ELb0ELb1ELb1ELb0ELb0EEENS1_21CollectiveEpilogueFwdINS6_IJSA_SC_SB_EEES9_SE_SG_Li384ELb0ELb1ELb0ELb0EEENS1_29StaticPersistentTileSchedulerILb0EEEEEEEEEvNT_6ParamsE)
        .other          _ZN7cutlass13device_kernelIN5flash11enable_sm90INS1_16FlashAttnFwdSm90INS1_25CollectiveMainloopFwdSm90ILi2EN4cute5tupleIJNS5_1CILi1EEES8_S8_EEENS6_IJNS7_ILi192EEENS7_ILi128EEENS7_ILi96EEEEEELi96ENS_10bfloat16_tEfNS_4arch4Sm90ELb0ELb0ELb0ELb0ELb1ELb0ELb0ELb0ELb1ELb1ELb0ELb0EEENS1_21CollectiveEpilogueFwdINS6_IJSA_SC_SB_EEES9_SE_SG_Li384ELb0ELb1ELb0ELb0EEENS1_29StaticPersistentTileSchedulerILb0EEEEEEEEEvNT_6ParamsE,@"STO_CUDA_ENTRY STV_DEFAULT"
_ZN7cutlass13device_kernelIN5flash11enable_sm90INS1_16FlashAttnFwdSm90INS1_25CollectiveMainloopFwdSm90ILi2EN4cute5tupleIJNS5_1CILi1EEES8_S8_EEENS6_IJNS7_ILi192EEENS7_ILi128EEENS7_ILi96EEEEEELi96ENS_10bfloat16_tEfNS_4arch4Sm90ELb0ELb0ELb0ELb0ELb1ELb0ELb0ELb0ELb1ELb1ELb0ELb0EEENS1_21CollectiveEpilogueFwdINS6_IJSA_SC_SB_EEES9_SE_SG_Li384ELb0ELb1ELb0ELb0EEENS1_29StaticPersistentTileSchedulerILb0EEEEEEEEEvNT_6ParamsE:
[----:B------:R-:W-:Y:S01]  /*0000*/  LDC R1, c[0x0][0x37c] ;  /* 0x0000df00ff017b82 */ /* 0x000fe20000000800 */
[----:B------:R-:W-:Y:S05]  /*0010*/  EXIT ;  /* 0x000000000000794d */ /* 0x000fea0003800000 */
.L_x_0:
[----:B------:R-:W-:-:S00]  /*0020*/  BRA `(.L_x_0) ;  /* 0xfffffffc00fc7947 */ /* 0x000fc0000383ffff */
[----:B------:R-:W-:-:S00]  /*0030*/  NOP ;  /* 0x0000000000007918 */ /* 0x000fc00000000000 */
        /* <DEDUP_REMOVED lines=12> */
.L_x_9:


//--------------------- .text._ZN7cutlass13device_kernelIN5flash11enable_sm90INS1_16FlashAttnFwdSm90INS1_25CollectiveMainloopFwdSm90ILi2EN4cute5tupleIJNS5_1CILi1EEES8_S8_EEENS6_IJNS7_ILi192EEENS7_ILi128EEENS7_ILi96EEEEEELi96ENS_10bfloat16_tEfNS_4arch4Sm90ELb0ELb0ELb0ELb1ELb1ELb0ELb0ELb0ELb1ELb1ELb0ELb0EEENS1_21CollectiveEpilogueFwdINS6_IJSA_SC_SB_EEES9_SE_SG_Li384ELb1ELb1ELb0ELb0EEENS1_36VarlenDynamicPersistentTileSchedulerILi192ELi128ELi384ELi128ELb0ELb1ELb1ELb0ELb1ELb1EEEEEEEEEvNT_6ParamsE --------------------------
	.section	.text._ZN7cutlass13device_kernelIN5flash11enable_sm90INS1_16FlashAttnFwdSm90INS1_25CollectiveMainloopFwdSm90ILi2EN4cute5tupleIJNS5_1CILi1EEES8_S8_EEENS6_IJNS7_ILi192EEENS7_ILi128EEENS7_ILi96EEEEEELi96ENS_10bfloat16_tEfNS_4arch4Sm90ELb0ELb0ELb0ELb1ELb1ELb0ELb0ELb0ELb1ELb1ELb0ELb0EEENS1_21CollectiveEpilogueFwdINS6_IJSA_SC_SB_EEES9_SE_SG_Li384ELb1ELb1ELb0ELb0EEENS1_36VarlenDynamicPersistentTileSchedulerILi192ELi128ELi384ELi128ELb0ELb1ELb1ELb0ELb1ELb1EEEEEEEEEvNT_6ParamsE,"ax",@progbits
	.align	128
.text._ZN7cutlass13device_kernelIN5flash11enable_sm90INS1_16FlashAttnFwdSm90INS1_25CollectiveMainloopFwdSm90ILi2EN4cute5tupleIJNS5_1CILi1EEES8_S8_EEENS6_IJNS7_ILi192EEENS7_ILi128EEENS7_ILi96EEEEEELi96ENS_10bfloat16_tEfNS_4arch4Sm90ELb0ELb0ELb0ELb1ELb1ELb0ELb0ELb0ELb1ELb1ELb0ELb0EEENS1_21CollectiveEpilogueFwdINS6_IJSA_SC_SB_EEES9_SE_SG_Li384ELb1ELb1ELb0ELb0EEENS1_36VarlenDynamicPersistentTileSchedulerILi192ELi128ELi384ELi128ELb0ELb1ELb1ELb0ELb1ELb1EEEEEEEEEvNT_6ParamsE:
        .type           _ZN7cutlass13device_kernelIN5flash11enable_sm90INS1_16FlashAttnFwdSm90INS1_25CollectiveMainloopFwdSm90ILi2EN4cute5tupleIJNS5_1CILi1EEES8_S8_EEENS6_IJNS7_ILi192EEENS7_ILi128EEENS7_ILi96EEEEEELi96ENS_10bfloat16_tEfNS_4arch4Sm90ELb0ELb0ELb0ELb1ELb1ELb0ELb0ELb0ELb1ELb1ELb0ELb0EEENS1_21CollectiveEpilogueFwdINS6_IJSA_SC_SB_EEES9_SE_SG_Li384ELb1ELb1ELb0ELb0EEENS1_36VarlenDynamicPersistentTileSchedulerILi192ELi128ELi384ELi128ELb0ELb1ELb1ELb0ELb1ELb1EEEEEEEEEvNT_6ParamsE,@function
        .size           _ZN7cutlass13device_kernelIN5flash11enable_sm90INS1_16FlashAttnFwdSm90INS1_25CollectiveMainloopFwdSm90ILi2EN4cute5tupleIJNS5_1CILi1EEES8_S8_EEENS6_IJNS7_ILi192EEENS7_ILi128EEENS7_ILi96EEEEEELi96ENS_10bfloat16_tEfNS_4arch4Sm90ELb0ELb0ELb0ELb1ELb1ELb0ELb0ELb0ELb1ELb1ELb0ELb0EEENS1_21CollectiveEpilogueFwdINS6_IJSA_SC_SB_EEES9_SE_SG_Li384ELb1ELb1ELb0ELb0EEENS1_36VarlenDynamicPersistentTileSchedulerILi192ELi128ELi384ELi128ELb0ELb1ELb1ELb0ELb1ELb1EEEEEEEEEvNT_6ParamsE,(.L_x_10 - _ZN7cutlass13device_kernelIN5flash11enable_sm90INS1_16FlashAttnFwdSm90INS1_25CollectiveMainloopFwdSm90ILi2EN4cute5tupleIJNS5_1CILi1EEES8_S8_EEENS6_IJNS7_ILi192EEENS7_ILi128EEENS7_ILi96EEEEEELi96ENS_10bfloat16_tEfNS_4arch4Sm90ELb0ELb0ELb0ELb1ELb1ELb0ELb0ELb0ELb1ELb1ELb0ELb0EEENS1_21CollectiveEpilogueFwdINS6_IJSA_SC_SB_EEES9_SE_SG_Li384ELb1ELb1ELb0ELb0EEENS1_36VarlenDynamicPersistentTileSchedulerILi192ELi128ELi384ELi128ELb0ELb1ELb1ELb0ELb1ELb1EEEEEEEEEvNT_6ParamsE)
        .other          _ZN7cutlass13device_kernelIN5flash11enable_sm90INS1_16FlashAttnFwdSm90INS1_25CollectiveMainloopFwdSm90ILi2EN4cute5tupleIJNS5_1CILi1EEES8_S8_EEENS6_IJNS7_ILi192EEENS7_ILi128EEENS7_ILi96EEEEEELi96ENS_10bfloat16_tEfNS_4arch4Sm90ELb0ELb0ELb0ELb1ELb1ELb0ELb0ELb0ELb1ELb1ELb0ELb0EEENS1_21CollectiveEpilogueFwdINS6_IJSA_SC_SB_EEES9_SE_SG_Li384ELb1ELb1ELb0ELb0EEENS1_36VarlenDynamicPersistentTileSchedulerILi192ELi128ELi384ELi128ELb0ELb1ELb1ELb0ELb1ELb1EEEEEEEEEvNT_6ParamsE,@"STO_CUDA_ENTRY STV_DEFAULT"
_ZN7cutlass13device_kernelIN5flash11enable_sm90INS1_16FlashAttnFwdSm90INS1_25CollectiveMainloopFwdSm90ILi2EN4cute5tupleIJNS5_1CILi1EEES8_S8_EEENS6_IJNS7_ILi192EEENS7_ILi128EEENS7_ILi96EEEEEELi96ENS_10bfloat16_tEfNS_4arch4Sm90ELb0ELb0ELb0ELb1ELb1ELb0ELb0ELb0ELb1ELb1ELb0ELb0EEENS1_21CollectiveEpilogueFwdINS6_IJSA_SC_SB_EEES9_SE_SG_Li384ELb1ELb1ELb0ELb0EEENS1_36VarlenDynamicPersistentTileSchedulerILi192ELi128ELi384ELi128ELb0ELb1ELb1ELb0ELb1ELb1EEEEEEEEEvNT_6ParamsE:
[----:B------:R-:W-:Y:S01]  /*0000*/  LDC R1, c[0x0][0x37c] ;  /* 0x0000df00ff017b82 */ /* 0x000fe20000000800 */
[----:B------:R-:W-:Y:S05]  /*0010*/  EXIT ;  /* 0x000000000000794d */ /* 0x000fea0003800000 */
.L_x_1:
        /* <DEDUP_REMOVED lines=14> */
.L_x_10:


//--------------------- .text._ZN7cutlass13device_kernelIN5flash11enable_sm90INS1_16FlashAttnFwdSm90INS1_25CollectiveMainloopFwdSm90ILi2EN4cute5tupleIJNS5_1CILi1EEES8_S8_EEENS6_IJNS7_ILi192EEENS7_ILi128EEENS7_ILi96EEEEEELi96ENS_10bfloat16_tEfNS_4arch4Sm90ELb0ELb0ELb0ELb1ELb1ELb1ELb0ELb0ELb1ELb1ELb0ELb0EEENS1_21CollectiveEpilogueFwdINS6_IJSA_SC_SB_EEES9_SE_SG_Li384ELb1ELb1ELb0ELb0EEENS1_36VarlenDynamicPersistentTileSchedulerILi192ELi128ELi384ELi128ELb0ELb1ELb1ELb0ELb1ELb1EEEEEEEEEvNT_6ParamsE --------------------------
	.section	.text._ZN7cutlass13device_kernelIN5flash11enable_sm90INS1_16FlashAttnFwdSm90INS1_25CollectiveMainloopFwdSm90ILi2EN4cute5tupleIJNS5_1CILi1EEES8_S8_EEENS6_IJNS7_ILi192EEENS7_ILi128EEENS7_ILi96EEEEEELi96ENS_10bfloat16_tEfNS_4arch4Sm90ELb0ELb0ELb0ELb1ELb1ELb1ELb0ELb0ELb1ELb1ELb0ELb0EEENS1_21CollectiveEpilogueFwdINS6_IJSA_SC_SB_EEES9_SE_SG_Li384ELb1ELb1ELb0ELb0EEENS1_36VarlenDynamicPersistentTileSchedulerILi192ELi128ELi384ELi128ELb0ELb1ELb1ELb0ELb1ELb1EEEEEEEEEvNT_6ParamsE,"ax",@progbits
	.align	128
.text._ZN7cutlass13device_kernelIN5flash11enable_sm90INS1_16FlashAttnFwdSm90INS1_25CollectiveMainloopFwdSm90ILi2EN4cute5tupleIJNS5_1CILi1EEES8_S8_EEENS6_IJNS7_ILi192EEENS7_ILi128EEENS7_ILi96EEEEEELi96ENS_10bfloat16_tEfNS_4arch4Sm90ELb0ELb0ELb0ELb1ELb1ELb1ELb0ELb0ELb1ELb1ELb0ELb0EEENS1_21CollectiveEpilogueFwdINS6_IJSA_SC_SB_EEES9_SE_SG_Li384ELb1ELb1ELb0ELb0EEENS1_36VarlenDynamicPersistentTileSchedulerILi192ELi128ELi384ELi128ELb0ELb1ELb1ELb0ELb1ELb1EEEEEEEEEvNT_6ParamsE:
        .type           _ZN7cutlass13device_kernelIN5flash11enable_sm90INS1_16FlashAttnFwdSm90INS1_25CollectiveMainloopFwdSm90ILi2EN4cute5tupleIJNS5_1CILi1EEES8_S8_EEENS6_IJNS7_ILi192EEENS7_ILi128EEENS7_ILi96EEEEEELi96ENS_10bfloat16_tEfNS_4arch4Sm90ELb0ELb0ELb0ELb1ELb1ELb1ELb0ELb0ELb1ELb1ELb0ELb0EEENS1_21CollectiveEpilogueFwdINS6_IJSA_SC_SB_EEES9_SE_SG_Li384ELb1ELb1ELb0ELb0EEENS1_36VarlenDynamicPersistentTileSchedulerILi192ELi128ELi384ELi128ELb0ELb1ELb1ELb0ELb1ELb1EEEEEEEEEvNT_6ParamsE,@function
        .size           _ZN7cutlass13device_kernelIN5flash11enable_sm90INS1_16FlashAttnFwdSm90INS1_25CollectiveMainloopFwdSm90ILi2EN4cute5tupleIJNS5_1CILi1EEES8_S8_EEENS6_IJNS7_ILi192EEENS7_ILi128EEENS7_ILi96EEEEEELi96ENS_10bfloat16_tEfNS_4arch4Sm90ELb0ELb0ELb0ELb1ELb1ELb1ELb0ELb0ELb1ELb1ELb0ELb0EEENS1_21CollectiveEpilogueFwdINS6_IJSA_SC_SB_EEES9_SE_SG_Li384ELb1ELb1ELb0ELb0EEENS1_36VarlenDynamicPersistentTileSchedulerILi192ELi128ELi384ELi128ELb0ELb1ELb1ELb0ELb1ELb1EEEEEEEEEvNT_6ParamsE,(.L_x_11 - _ZN7cutlass13device_kernelIN5flash11enable_sm90INS1_16FlashAttnFwdSm90INS1_25CollectiveMainloopFwdSm90ILi2EN4cute5tupleIJNS5_1CILi1EEES8_S8_EEENS6_IJNS7_ILi192EEENS7_ILi128EEENS7_ILi96EEEEEELi96ENS_10bfloat16_tEfNS_4arch4Sm90ELb0ELb0ELb0ELb1ELb1ELb1ELb0ELb0ELb1ELb1ELb0ELb0EEENS1_21CollectiveEpilogueFwdINS6_IJSA_SC_SB_EEES9_SE_SG_Li384ELb1ELb1ELb0ELb0EEENS1_36VarlenDynamicPersistentTileSchedulerILi192ELi128ELi384ELi128ELb0ELb1ELb1ELb0ELb1ELb1EEEEEEEEEvNT_6ParamsE)
        .other          _ZN7cutlass13device_kernelIN5flash11enable_sm90INS1_16FlashAttnFwdSm90INS1_25CollectiveMainloopFwdSm90ILi2EN4cute5tupleIJNS5_1CILi1EEES8_S8_EEENS6_IJNS7_ILi192EEENS7_ILi128EEENS7_ILi96EEEEEELi96ENS_10bfloat16_tEfNS_4arch4Sm90ELb0ELb0ELb0ELb1ELb1ELb1ELb0ELb0ELb1ELb1ELb0ELb0EEENS1_21CollectiveEpilogueFwdINS6_IJSA_SC_SB_EEES9_SE_SG_Li384ELb1ELb1ELb0ELb0EEENS1_36VarlenDynamicPersistentTileSchedulerILi192ELi128ELi384ELi128ELb0ELb1ELb1ELb0ELb1ELb1EEEEEEEEEvNT_6ParamsE,@"STO_CUDA_ENTRY STV_DEFAULT"
_ZN7cutlass13device_kernelIN5flash11enable_sm90INS1_16FlashAttnFwdSm90INS1_25CollectiveMainloopFwdSm90ILi2EN4cute5tupleIJNS5_1CILi1EEES8_S8_EEENS6_IJNS7_ILi192EEENS7_ILi128EEENS7_ILi96EEEEEELi96ENS_10bfloat16_tEfNS_4arch4Sm90ELb0ELb0ELb0ELb1ELb1ELb1ELb0ELb0ELb1ELb1ELb0ELb0EEENS1_21CollectiveEpilogueFwdINS6_IJSA_SC_SB_EEES9_SE_SG_Li384ELb1ELb1ELb0ELb0EEENS1_36VarlenDynamicPersistentTileSchedulerILi192ELi128ELi384ELi128ELb0ELb1ELb1ELb0ELb1ELb1EEEEEEEEEvNT_6ParamsE:
[----:B------:R-:W-:Y:S01]  /*0000*/  LDC R1, c[0x0][0x37c] ;  /* 0x0000df00ff017b82 */ /* 0x000fe20000000800 */
[----:B------:R-:W-:Y:S05]  /*0010*/  EXIT ;  /* 0x000000000000794d */ /* 0x000fea0003800000 */
.L_x_2:
        /* <DEDUP_REMOVED lines=14> */
.L_x_11:


//--------------------- .text._ZN7cutlass13device_kernelIN5flash11enable_sm90INS1_16FlashAttnFwdSm90INS1_25CollectiveMainloopFwdSm90ILi2EN4cute5tupleIJNS5_1CILi1EEES8_S8_EEENS6_IJNS7_ILi192EEENS7_ILi128EEENS7_ILi96EEEEEELi96ENS_10bfloat16_tEfNS_4arch4Sm90ELb0ELb1ELb0ELb0ELb1ELb0ELb0ELb0ELb1ELb1ELb0ELb0EEENS1_21CollectiveEpilogueFwdINS6_IJSA_SC_SB_EEES9_SE_SG_Li384ELb0ELb1ELb0ELb0EEENS1_30DynamicPersistentTileSchedulerILi384ELi128ELb0ELb1ELb1EEEEEEEEEvNT_6ParamsE --------------------------
	.section	.text._ZN7cutlass13device_kernelIN5flash11enable_sm90INS1_16FlashAttnFwdSm90INS1_25CollectiveMainloopFwdSm90ILi2EN4cute5tupleIJNS5_1CILi1EEES8_S8_EEENS6_IJNS7_ILi192EEENS7_ILi128EEENS7_ILi96EEEEEELi96ENS_10bfloat16_tEfNS_4arch4Sm90ELb0ELb1ELb0ELb0ELb1ELb0ELb0ELb0ELb1ELb1ELb0ELb0EEENS1_21CollectiveEpilogueFwdINS6_IJSA_SC_SB_EEES9_SE_SG_Li384ELb0ELb1ELb0ELb0EEENS1_30DynamicPersistentTileSchedulerILi384ELi128ELb0ELb1ELb1EEEEEEEEEvNT_6ParamsE,"ax",@progbits
	.align	128
.text._ZN7cutlass13device_kernelIN5flash11enable_sm90INS1_16FlashAttnFwdSm90INS1_25CollectiveMainloopFwdSm90ILi2EN4cute5tupleIJNS5_1CILi1EEES8_S8_EEENS6_IJNS7_ILi192EEENS7_ILi128EEENS7_ILi96EEEEEELi96ENS_10bfloat16_tEfNS_4arch4Sm90ELb0ELb1ELb0ELb0ELb1ELb0ELb0ELb0ELb1ELb1ELb0ELb0EEENS1_21CollectiveEpilogueFwdINS6_IJSA_SC_SB_EEES9_SE_SG_Li384ELb0ELb1ELb0ELb0EEENS1_30DynamicPersistentTileSchedulerILi384ELi128ELb0ELb1ELb1EEEEEEEEEvNT_6ParamsE:
        .type           _ZN7cutlass13device_kernelIN5flash11enable_sm90INS1_16FlashAttnFwdSm90INS1_25CollectiveMainloopFwdSm90ILi2EN4cute5tupleIJNS5_1CILi1EEES8_S8_EEENS6_IJNS7_ILi192EEENS7_ILi128EEENS7_ILi96EEEEEELi96ENS_10bfloat16_tEfNS_4arch4Sm90ELb0ELb1ELb0ELb0ELb1ELb0ELb0ELb0ELb1ELb1ELb0ELb0EEENS1_21CollectiveEpilogueFwdINS6_IJSA_SC_SB_EEES9_SE_SG_Li384ELb0ELb1ELb0ELb0EEENS1_30DynamicPersistentTileSchedulerILi384ELi128ELb0ELb1ELb1EEEEEEEEEvNT_6ParamsE,@function
        .size           _ZN7cutlass13device_kernelIN5flash11enable_sm90INS1_16FlashAttnFwdSm90INS1_25CollectiveMainloopFwdSm90ILi2EN4cute5tupleIJNS5_1CILi1EEES8_S8_EEENS6_IJNS7_ILi192EEENS7_ILi128EEENS7_ILi96EEEEEELi96ENS_10bfloat16_tEfNS_4arch4Sm90ELb0ELb1ELb0ELb0ELb1ELb0ELb0ELb0ELb1ELb1ELb0ELb0EEENS1_21CollectiveEpilogueFwdINS6_IJSA_SC_SB_EEES9_SE_SG_Li384ELb0ELb1ELb0ELb0EEENS1_30DynamicPersistentTileSchedulerILi384ELi128ELb0ELb1ELb1EEEEEEEEEvNT_6ParamsE,(.L_x_12 - _ZN7cutlass13device_kernelIN5flash11enable_sm90INS1_16FlashAttnFwdSm90INS1_25CollectiveMainloopFwdSm90ILi2EN4cute5tupleIJNS5_1CILi1EEES8_S8_EEENS6_IJNS7_ILi192EEENS7_ILi128EEENS7_ILi96EEEEEELi96ENS_10bfloat16_tEfNS_4arch4Sm90ELb0ELb1ELb0ELb0ELb1ELb0ELb0ELb0ELb1ELb1ELb0ELb0EEENS1_21CollectiveEpilogueFwdINS6_IJSA_SC_SB_EEES9_SE_SG_Li384ELb0ELb1ELb0ELb0EEENS1_30DynamicPersistentTileSchedulerILi384ELi128ELb0ELb1ELb1EEEEEEEEEvNT_6ParamsE)
        .other          _ZN7cutlass13device_kernelIN5flash11enable_sm90INS1_16FlashAttnFwdSm90INS1_25CollectiveMainloopFwdSm90ILi2EN4cute5tupleIJNS5_1CILi1EEES8_S8_EEENS6_IJNS7_ILi192EEENS7_ILi128EEENS7_ILi96EEEEEELi96ENS_10bfloat16_tEfNS_4arch4Sm90ELb0ELb1ELb0ELb0ELb1ELb0ELb0ELb0ELb1ELb1ELb0ELb0EEENS1_21CollectiveEpilogueFwdINS6_IJSA_SC_SB_EEES9_SE_SG_Li384ELb0ELb1ELb0ELb0EEENS1_30DynamicPersistentTileSchedulerILi384ELi128ELb0ELb1ELb1EEEEEEEEEvNT_6ParamsE,@"STO_CUDA_ENTRY STV_DEFAULT"
_ZN7cutlass13device_kernelIN5flash11enable_sm90INS1_16FlashAttnFwdSm90INS1_25CollectiveMainloopFwdSm90ILi2EN4cute5tupleIJNS5_1CILi1EEES8_S8_EEENS6_IJNS7_ILi192EEENS7_ILi128EEENS7_ILi96EEEEEELi96ENS_10bfloat16_tEfNS_4arch4Sm90ELb0ELb1ELb0ELb0ELb1ELb0ELb0ELb0ELb1ELb1ELb0ELb0EEENS1_21CollectiveEpilogueFwdINS6_IJSA_SC_SB_EEES9_SE_SG_Li384ELb0ELb1ELb0ELb0EEENS1_30DynamicPersistentTileSchedulerILi384ELi128ELb0ELb1ELb1EEEEEEEEEvNT_6ParamsE:
[----:B------:R-:W-:Y:S01]  /*0000*/  LDC R1, c[0x0][0x37c] ;  /* 0x0000df00ff017b82 */ /* 0x000fe20000000800 */
[----:B------:R-:W-:Y:S05]  /*0010*/  EXIT ;  /* 0x000000000000794d */ /* 0x000fea0003800000 */
.L_x_3:
        /* <DEDUP_REMOVED lines=14> */
.L_x_12:


//--------------------- .text._ZN7cutlass13device_kernelIN5flash11enable_sm90INS1_16FlashAttnFwdSm90INS1_25CollectiveMainloopFwdSm90ILi2EN4cute5tupleIJNS5_1CILi1EEES8_S8_EEENS6_IJNS7_ILi192EEENS7_ILi128EEENS7_ILi96EEEEEELi96ENS_10bfloat16_tEfNS_4arch4Sm90ELb0ELb1ELb0ELb1ELb1ELb0ELb0ELb0ELb1ELb1ELb0ELb0EEENS1_21CollectiveEpilogueFwdINS6_IJSA_SC_SB_EEES9_SE_SG_Li384ELb1ELb1ELb0ELb0EEENS1_36VarlenDynamicPersistentTileSchedulerILi192ELi128ELi384ELi128ELb0ELb1ELb1ELb1ELb0ELb1EEEEEEEEEvNT_6ParamsE --------------------------
	.section	.text._ZN7cutlass13device_kernelIN5flash11enable_sm90INS1_16FlashAttnFwdSm90INS1_25CollectiveMainloopFwdSm90ILi2EN4cute5tupleIJNS5_1CILi1EEES8_S8_EEENS6_IJNS7_ILi192EEENS7_ILi128EEENS7_ILi96EEEEEELi96ENS_10bfloat16_tEfNS_4arch4Sm90ELb0ELb1ELb0ELb1ELb1ELb0ELb0ELb0ELb1ELb1ELb0ELb0EEENS1_21CollectiveEpilogueFwdINS6_IJSA_SC_SB_EEES9_SE_SG_Li384ELb1ELb1ELb0ELb0EEENS1_36VarlenDynamicPersistentTileSchedulerILi192ELi128ELi384ELi128ELb0ELb1ELb1ELb1ELb0ELb1EEEEEEEEEvNT_6ParamsE,"ax",@progbits
	.align	128
.text._ZN7cutlass13device_kernelIN5flash11enable_sm90INS1_16FlashAttnFwdSm90INS1_25CollectiveMainloopFwdSm90ILi2EN4cute5tupleIJNS5_1CILi1EEES8_S8_EEENS6_IJNS7_ILi192EEENS7_ILi128EEENS7_ILi96EEEEEELi96ENS_10bfloat16_tEfNS_4arch4Sm90ELb0ELb1ELb0ELb1ELb1ELb0ELb0ELb0ELb1ELb1ELb0ELb0EEENS1_21CollectiveEpilogueFwdINS6_IJSA_SC_SB_EEES9_SE_SG_Li384ELb1ELb1ELb0ELb0EEENS1_36VarlenDynamicPersistentTileSchedulerILi192ELi128ELi384ELi128ELb0ELb1ELb1ELb1ELb0ELb1EEEEEEEEEvNT_6ParamsE:
        .type           _ZN7cutlass13device_kernelIN5flash11enable_sm90INS1_16FlashAttnFwdSm90INS1_25CollectiveMainloopFwdSm90ILi2EN4cute5tupleIJNS5_1CILi1EEES8_S8_EEENS6_IJNS7_ILi192EEENS7_ILi128EEENS7_ILi96EEEEEELi96ENS_10bfloat16_tEfNS_4arch4Sm90ELb0ELb1ELb0ELb1ELb1ELb0ELb0ELb0ELb1ELb1ELb0ELb0EEENS1_21CollectiveEpilogueFwdINS6_IJSA_SC_SB_EEES9_SE_SG_Li384ELb1ELb1ELb0ELb0EEENS1_36VarlenDynamicPersistentTileSchedulerILi192ELi128ELi384ELi128ELb0ELb1ELb1ELb1ELb0ELb1EEEEEEEEEvNT_6ParamsE,@function
        .size           _ZN7cutlass13device_kernelIN5flash11enable_sm90INS1_16FlashAttnFwdSm90INS1_25CollectiveMainloopFwdSm90ILi2EN4cute5tupleIJNS5_1CILi1EEES8_S8_EEENS6_IJNS7_ILi192EEENS7_ILi128EEENS7_ILi96EEEEEELi96ENS_10bfloat16_tEfNS_4arch4Sm90ELb0ELb1ELb0ELb1ELb1ELb0ELb0ELb0ELb1ELb1ELb0ELb0EEENS1_21CollectiveEpilogueFwdINS6_IJSA_SC_SB_EEES9_SE_SG_Li384ELb1ELb1ELb0ELb0EEENS1_36VarlenDynamicPersistentTileSchedulerILi192ELi128ELi384ELi128ELb0ELb1ELb1ELb1ELb0ELb1EEEEEEEEEvNT_6ParamsE,(.L_x_13 - _ZN7cutlass13device_kernelIN5flash11enable_sm90INS1_16FlashAttnFwdSm90INS1_25CollectiveMainloopFwdSm90ILi2EN4cute5tupleIJNS5_1CILi1EEES8_S8_EEENS6_IJNS7_ILi192EEENS7_ILi128EEENS7_ILi96EEEEEELi96ENS_10bfloat16_tEfNS_4arch4Sm90ELb0ELb1ELb0ELb1ELb1ELb0ELb0ELb0ELb1ELb1ELb0ELb0EEENS1_21CollectiveEpilogueFwdINS6_IJSA_SC_SB_EEES9_SE_SG_Li384ELb1ELb1ELb0ELb0EEENS1_36VarlenDynamicPersistentTileSchedulerILi192ELi128ELi384ELi128ELb0ELb1ELb1ELb1ELb0ELb1EEEEEEEEEvNT_6ParamsE)
        .other          _ZN7cutlass13device_kernelIN5flash11enable_sm90INS1_16FlashAttnFwdSm90INS1_25CollectiveMainloopFwdSm90ILi2EN4cute5tupleIJNS5_1CILi1EEES8_S8_EEENS6_IJNS7_ILi192EEENS7_ILi128EEENS7_ILi96EEEEEELi96ENS_10bfloat16_tEfNS_4arch4Sm90ELb0ELb1ELb0ELb1ELb1ELb0ELb0ELb0ELb1ELb1ELb0ELb0EEENS1_21CollectiveEpilogueFwdINS6_IJSA_SC_SB_EEES9_SE_SG_Li384ELb1ELb1ELb0ELb0EEENS1_36VarlenDynamicPersistentTileSchedulerILi192ELi128ELi384ELi128ELb0ELb1ELb1ELb1ELb0ELb1EEEEEEEEEvNT_6ParamsE,@"STO_CUDA_ENTRY STV_DEFAULT"
_ZN7cutlass13device_kernelIN5flash11enable_sm90INS1_16FlashAttnFwdSm90INS1_25CollectiveMainloopFwdSm90ILi2EN4cute5tupleIJNS5_1CILi1EEES8_S8_EEENS6_IJNS7_ILi192EEENS7_ILi128EEENS7_ILi96EEEEEELi96ENS_10bfloat16_tEfNS_4arch4Sm90ELb0ELb1ELb0ELb1ELb1ELb0ELb0ELb0ELb1ELb1ELb0ELb0EEENS1_21CollectiveEpilogueFwdINS6_IJSA_SC_SB_EEES9_SE_SG_Li384ELb1ELb1ELb0ELb0EEENS1_36VarlenDynamicPersistentTileSchedulerILi192ELi128ELi384ELi128ELb0ELb1ELb1ELb1ELb0ELb1EEEEEEEEEvNT_6ParamsE:
[----:B------:R-:W-:Y:S01]  /*0000*/  LDC R1, c[0x0][0x37c] ;  /* 0x0000df00ff017b82 */ /* 0x000fe20000000800 */
[----:B------:R-:W-:Y:S05]  /*0010*/  EXIT ;  /* 0x000000000000794d */ /* 0x000fea0003800000 */
.L_x_4:
        /* <DEDUP_REMOVED lines=14> */
.L_x_13:


//--------------------- .text._ZN7cutlass13device_kernelIN5flash11enable_sm90INS1_16FlashAttnFwdSm90INS1_25CollectiveMainloopFwdSm90ILi2EN4cute5tupleIJNS5_1CILi1EEES8_S8_EEENS6_IJNS7_ILi192EEENS7_ILi128EEENS7_ILi96EEEEEELi96ENS_10bfloat16_tEfNS_4arch4Sm90ELb0ELb1ELb0ELb1ELb1ELb1ELb0ELb0ELb1ELb1ELb0ELb0EEENS1_21CollectiveEpilogueFwdINS6_IJSA_SC_SB_EEES9_SE_SG_Li384ELb1ELb1ELb0ELb0EEENS1_36VarlenDynamicPersistentTileSchedulerILi192ELi128ELi384ELi128ELb0ELb1ELb1ELb1ELb0ELb1EEEEEEEEEvNT_6ParamsE --------------------------
	.section	.text._ZN7cutlass13device_kernelIN5flash11enable_sm90INS1_16FlashAttnFwdSm90INS1_25CollectiveMainloopFwdSm90ILi2EN4cute5tupleIJNS5_1CILi1EEES8_S8_EEENS6_IJNS7_ILi192EEENS7_ILi128EEENS7_ILi96EEEEEELi96ENS_10bfloat16_tEfNS_4arch4Sm90ELb0ELb1ELb0ELb1ELb1ELb1ELb0ELb0ELb1ELb1ELb0ELb0EEENS1_21CollectiveEpilogueFwdINS6_IJSA_SC_SB_EEES9_SE_SG_Li384ELb1ELb1ELb0ELb0EEENS1_36VarlenDynamicPersistentTileSchedulerILi192ELi128ELi384ELi128ELb0ELb1ELb1ELb1ELb0ELb1EEEEEEEEEvNT_6ParamsE,"ax",@progbits
	.align	128
.text._ZN7cutlass13device_kernelIN5flash11enable_sm90INS1_16FlashAttnFwdSm90INS1_25CollectiveMainloopFwdSm90ILi2EN4cute5tupleIJNS5_1CILi1EEES8_S8_EEENS6_IJNS7_ILi192EEENS7_ILi128EEENS7_ILi96EEEEEELi96ENS_10bfloat16_tEfNS_4arch4Sm90ELb0ELb1ELb0ELb1ELb1ELb1ELb0ELb0ELb1ELb1ELb0ELb0EEENS1_21CollectiveEpilogueFwdINS6_IJSA_SC_SB_EEES9_SE_SG_Li384ELb1ELb1ELb0ELb0EEENS1_36VarlenDynamicPersistentTileSchedulerILi192ELi128ELi384ELi128ELb0ELb1ELb1ELb1ELb0ELb1EEEEEEEEEvNT_6ParamsE:
        .type           _ZN7cutlass13device_kernelIN5flash11enable_sm90INS1_16FlashAttnFwdSm90INS1_25CollectiveMainloopFwdSm90ILi2EN4cute5tupleIJNS5_1CILi1EEES8_S8_EEENS6_IJNS7_ILi192EEENS7_ILi128EEENS7_ILi96EEEEEELi96ENS_10bfloat16_tEfNS_4arch4Sm90ELb0ELb1ELb0ELb1ELb1ELb1ELb0ELb0ELb1ELb1ELb0ELb0EEENS1_21CollectiveEpilogueFwdINS6_IJSA_SC_SB_EEES9_SE_SG_Li384ELb1ELb1ELb0ELb0EEENS1_36VarlenDynamicPersistentTileSchedulerILi192ELi128ELi384ELi128ELb0ELb1ELb1ELb1ELb0ELb1EEEEEEEEEvNT_6ParamsE,@function
        .size           _ZN7cutlass13device_kernelIN5flash11enable_sm90INS1_16FlashAttnFwdSm90INS1_25CollectiveMainloopFwdSm90ILi2EN4cute5tupleIJNS5_1CILi1EEES8_S8_EEENS6_IJNS7_ILi192EEENS7_ILi128EEENS7_ILi96EEEEEELi96ENS_10bfloat16_tEfNS_4arch4Sm90ELb0ELb1ELb0ELb1ELb1ELb1ELb0ELb0ELb1ELb1ELb0ELb0EEENS1_21CollectiveEpilogueFwdINS6_IJSA_SC_SB_EEES9_SE_SG_Li384ELb1ELb1ELb0ELb0EEENS1_36VarlenDynamicPersistentTileSchedulerILi192ELi128ELi384ELi128ELb0ELb1ELb1ELb1ELb0ELb1EEEEEEEEEvNT_6ParamsE,(.L_x_14 - _ZN7cutlass13device_kernelIN5flash11enable_sm90INS1_16FlashAttnFwdSm90INS1_25CollectiveMainloopFwdSm90ILi2EN4cute5tupleIJNS5_1CILi1EEES8_S8_EEENS6_IJNS7_ILi192EEENS7_ILi128EEENS7_ILi96EEEEEELi96ENS_10bfloat16_tEfNS_4arch4Sm90ELb0ELb1ELb0ELb1ELb1ELb1ELb0ELb0ELb1ELb1ELb0ELb0EEENS1_21CollectiveEpilogueFwdINS6_IJSA_SC_SB_EEES9_SE_SG_Li384ELb1ELb1ELb0ELb0EEENS1_36VarlenDynamicPersistentTileSchedulerILi192ELi128ELi384ELi128ELb0ELb1ELb1ELb1ELb0ELb1EEEEEEEEEvNT_6ParamsE)
        .other          _ZN7cutlass13device_kernelIN5flash11enable_sm90INS1_16FlashAttnFwdSm90INS1_25CollectiveMainloopFwdSm90ILi2EN4cute5tupleIJNS5_1CILi1EEES8_S8_EEENS6_IJNS7_ILi192EEENS7_ILi128EEENS7_ILi96EEEEEELi96ENS_10bfloat16_tEfNS_4arch4Sm90ELb0ELb1ELb0ELb1ELb1ELb1ELb0ELb0ELb1ELb1ELb0ELb0EEENS1_21CollectiveEpilogueFwdINS6_IJSA_SC_SB_EEES9_SE_SG_Li384ELb1ELb1ELb0ELb0EEENS1_36VarlenDynamicPersistentTileSchedulerILi192ELi128ELi384ELi128ELb0ELb1ELb1ELb1ELb0ELb1EEEEEEEEEvNT_6ParamsE,@"STO_CUDA_ENTRY STV_DEFAULT"
_ZN7cutlass13device_kernelIN5flash11enable_sm90INS1_16FlashAttnFwdSm90INS1_25CollectiveMainloopFwdSm90ILi2EN4cute5tupleIJNS5_1CILi1EEES8_S8_EEENS6_IJNS7_ILi192EEENS7_ILi128EEENS7_ILi96EEEEEELi96ENS_10bfloat16_tEfNS_4arch4Sm90ELb0ELb1ELb0ELb1ELb1ELb1ELb0ELb0ELb1ELb1ELb0ELb0EEENS1_21CollectiveEpilogueFwdINS6_IJSA_SC_SB_EEES9_SE_SG_Li384ELb1ELb1ELb0ELb0EEENS1_36VarlenDynamicPersistentTileSchedulerILi192ELi128ELi384ELi128ELb0ELb1ELb1ELb1ELb0ELb1EEEEEEEEEvNT_6ParamsE:
[----:B------:R-:W-:Y:S01]  /*0000*/  LDC R1, c[0x0][0x37c] ;  /* 0x0000df00ff017b82 */ /* 0x000fe20000000800 */
[----:B------:R-:W-:Y:S05]  /*0010*/  EXIT ;  /* 0x000000000000794d */ /* 0x000fea0003800000 */
.L_x_5:
        /* <DEDUP_REMOVED lines=14> */
.L_x_14:


//--------------------- .text._ZN7cutlass13device_kernelIN5flash11enable_sm90INS1_16FlashAttnFwdSm90INS1_25CollectiveMainloopFwdSm90ILi2EN4cute5tupleIJNS5_1CILi1EEES8_S8_EEENS6_IJNS7_ILi192EEENS7_ILi128EEENS7_ILi96EEEEEELi96ENS_10bfloat16_tEfNS_4arch4Sm90ELb1ELb0ELb0ELb0ELb1ELb0ELb0ELb0ELb1ELb1ELb0ELb0EEENS1_21CollectiveEpilogueFwdINS6_IJSA_SC_SB_EEES9_SE_SG_Li384ELb0ELb1ELb0ELb0EEENS1_30DynamicPersistentTileSchedulerILi384ELi128ELb0ELb1ELb1EEEEEEEEEvNT_6ParamsE --------------------------
	.section	.text._ZN7cutlass13device_kernelIN5flash11enable_sm90INS1_16FlashAttnFwdSm90INS1_25CollectiveMainloopFwdSm90ILi2EN4cute5tupleIJNS5_1CILi1EEES8_S8_EEENS6_IJNS7_ILi192EEENS7_ILi128EEENS7_ILi96EEEEEELi96ENS_10bfloat16_tEfNS_4arch4Sm90ELb1ELb0ELb0ELb0ELb1ELb0ELb0ELb0ELb1ELb1ELb0ELb0EEENS1_21CollectiveEpilogueFwdINS6_IJSA_SC_SB_EEES9_SE_SG_Li384ELb0ELb1ELb0ELb0EEENS1_30DynamicPersistentTileSchedulerILi384ELi128ELb0ELb1ELb1EEEEEEEEEvNT_6ParamsE,"ax",@progbits
	.align	128
.text._ZN7cutlass13device_kernelIN5flash11enable_sm90INS1_16FlashAttnFwdSm90INS1_25CollectiveMainloopFwdSm90ILi2EN4cute5tupleIJNS5_1CILi1EEES8_S8_EEENS6_IJNS7_ILi192EEENS7_ILi128EEENS7_ILi96EEEEEELi96ENS_10bfloat16_tEfNS_4arch4Sm90ELb1ELb0ELb0ELb0ELb1ELb0ELb0ELb0ELb1ELb1ELb0ELb0EEENS1_21CollectiveEpilogueFwdINS6_IJSA_SC_SB_EEES9_SE_SG_Li384ELb0ELb1ELb0ELb0EEENS1_30DynamicPersistentTileSchedulerILi384ELi128ELb0ELb1ELb1EEEEEEEEEvNT_6ParamsE:
        .type           _ZN7cutlass13device_kernelIN5flash11enable_sm90INS1_16FlashAttnFwdSm90INS1_25CollectiveMainloopFwdSm90ILi2EN4cute5tupleIJNS5_1CILi1EEES8_S8_EEENS6_IJNS7_ILi192EEENS7_ILi128EEENS7_ILi96EEEEEELi96ENS_10bfloat16_tEfNS_4arch4Sm90ELb1ELb0ELb0ELb0ELb1ELb0ELb0ELb0ELb1ELb1ELb0ELb0EEENS1_21CollectiveEpilogueFwdINS6_IJSA_SC_SB_EEES9_SE_SG_Li384ELb0ELb1ELb0ELb0EEENS1_30DynamicPersistentTileSchedulerILi384ELi128ELb0ELb1ELb1EEEEEEEEEvNT_6ParamsE,@function
        .size           _ZN7cutlass13device_kernelIN5flash11enable_sm90INS1_16FlashAttnFwdSm90INS1_25CollectiveMainloopFwdSm90ILi2EN4cute5tupleIJNS5_1CILi1EEES8_S8_EEENS6_IJNS7_ILi192EEENS7_ILi128EEENS7_ILi96EEEEEELi96ENS_10bfloat16_tEfNS_4arch4Sm90ELb1ELb0ELb0ELb0ELb1ELb0ELb0ELb0ELb1ELb1ELb0ELb0EEENS1_21CollectiveEpilogueFwdINS6_IJSA_SC_SB_EEES9_SE_SG_Li384ELb0ELb1ELb0ELb0EEENS1_30DynamicPersistentTileSchedulerILi384ELi128ELb0ELb1ELb1EEEEEEEEEvNT_6ParamsE,(.L_x_15 - _ZN7cutlass13device_kernelIN5flash11enable_sm90INS1_16FlashAttnFwdSm90INS1_25CollectiveMainloopFwdSm90ILi2EN4cute5tupleIJNS5_1CILi1EEES8_S8_EEENS6_IJNS7_ILi192EEENS7_ILi128EEENS7_ILi96EEEEEELi96ENS_10bfloat16_tEfNS_4arch4Sm90ELb1ELb0ELb0ELb0ELb1ELb0ELb0ELb0ELb1ELb1ELb0ELb0EEENS1_21CollectiveEpilogueFwdINS6_IJSA_SC_SB_EEES9_SE_SG_Li384ELb0ELb1ELb0ELb0EEENS1_30DynamicPersistentTileSchedulerILi384ELi128ELb0ELb1ELb1EEEEEEEEEvNT_6ParamsE)
        .other          _ZN7cutlass13device_kernelIN5flash11enable_sm90INS1_16FlashAttnFwdSm90INS1_25CollectiveMainloopFwdSm90ILi2EN4cute5tupleIJNS5_1CILi1EEES8_S8_EEENS6_IJNS7_ILi192EEENS7_ILi128EEENS7_ILi96EEEEEELi96ENS_10bfloat16_tEfNS_4arch4Sm90ELb1ELb0ELb0ELb0ELb1ELb0ELb0ELb0ELb1ELb1ELb0ELb0EEENS1_21CollectiveEpilogueFwdINS6_IJSA_SC_SB_EEES9_SE_SG_Li384ELb0ELb1ELb0ELb0EEENS1_30DynamicPersistentTileSchedulerILi384ELi128ELb0ELb1ELb1EEEEEEEEEvNT_6ParamsE,@"STO_CUDA_ENTRY STV_DEFAULT"
_ZN7cutlass13device_kernelIN5flash11enable_sm90INS1_16FlashAttnFwdSm90INS1_25CollectiveMainloopFwdSm90ILi2EN4cute5tupleIJNS5_1CILi1EEES8_S8_EEENS6_IJNS7_ILi192EEENS7_ILi128EEENS7_ILi96EEEEEELi96ENS_10bfloat16_tEfNS_4arch4Sm90ELb1ELb0ELb0ELb0ELb1ELb0ELb0ELb0ELb1ELb1ELb0ELb0EEENS1_21CollectiveEpilogueFwdINS6_IJSA_SC_SB_EEES9_SE_SG_Li384ELb0ELb1ELb0ELb0EEENS1_30DynamicPersistentTileSchedulerILi384ELi128ELb0ELb1ELb1EEEEEEEEEvNT_6ParamsE:
[----:B------:R-:W-:Y:S01]  /*0000*/  LDC R1, c[0x0][0x37c] ;  /* 0x0000df00ff017b82 */ /* 0x000fe20000000800 */
[----:B------:R-:W-:Y:S05]  /*0010*/  EXIT ;  /* 0x000000000000794d */ /* 0x000fea0003800000 */
.L_x_6:
        /* <DEDUP_REMOVED lines=14> */
.L_x_15:


//--------------------- .text._ZN7cutlass13device_kernelIN5flash11enable_sm90INS1_16FlashAttnFwdSm90INS1_25CollectiveMainloopFwdSm90ILi2EN4cute5tupleIJNS5_1CILi1EEES8_S8_EEENS6_IJNS7_ILi192EEENS7_ILi128EEENS7_ILi96EEEEEELi96ENS_10bfloat16_tEfNS_4arch4Sm90ELb1ELb0ELb0ELb1ELb1ELb0ELb0ELb0ELb1ELb1ELb0ELb0EEENS1_21CollectiveEpilogueFwdINS6_IJSA_SC_SB_EEES9_SE_SG_Li384ELb1ELb1ELb0ELb0EEENS1_36VarlenDynamicPersistentTileSchedulerILi192ELi128ELi384ELi128ELb0ELb1ELb1ELb1ELb1ELb1EEEEEEEEEvNT_6ParamsE --------------------------
	.section	.text._ZN7cutlass13device_kernelIN5flash11enable_sm90INS1_16FlashAttnFwdSm90INS1_25CollectiveMainloopFwdSm90ILi2EN4cute5tupleIJNS5_1CILi1EEES8_S8_EEENS6_IJNS7_ILi192EEENS7_ILi128EEENS7_ILi96EEEEEELi96ENS_10bfloat16_tEfNS_4arch4Sm90ELb1ELb0ELb0ELb1ELb1ELb0ELb0ELb0ELb1ELb1ELb0ELb0EEENS1_21CollectiveEpilogueFwdINS6_IJSA_SC_SB_EEES9_SE_SG_Li384ELb1ELb1ELb0ELb0EEENS1_36VarlenDynamicPersistentTileSchedulerILi192ELi128ELi384ELi128ELb0ELb1ELb1ELb1ELb1ELb1EEEEEEEEEvNT_6ParamsE,"ax",@progbits
	.align	128
.text._ZN7cutlass13device_kernelIN5flash11enable_sm90INS1_16FlashAttnFwdSm90INS1_25CollectiveMainloopFwdSm90ILi2EN4cute5tupleIJNS5_1CILi1EEES8_S8_EEENS6_IJNS7_ILi192EEENS7_ILi128EEENS7_ILi96EEEEEELi96ENS_10bfloat16_tEfNS_4arch4Sm90ELb1ELb0ELb0ELb1ELb1ELb0ELb0ELb0ELb1ELb1ELb0ELb0EEENS1_21CollectiveEpilogueFwdINS6_IJSA_SC_SB_EEES9_SE_SG_Li384ELb1ELb1ELb0ELb0EEENS1_36VarlenDynamicPersistentTileSchedulerILi192ELi128ELi384ELi128ELb0ELb1ELb1ELb1ELb1ELb1EEEEEEEEEvNT_6ParamsE:
        .type           _ZN7cutlass13device_kernelIN5flash11enable_sm90INS1_16FlashAttnFwdSm90INS1_25CollectiveMainloopFwdSm90ILi2EN4cute5tupleIJNS5_1CILi1EEES8_S8_EEENS6_IJNS7_ILi192EEENS7_ILi128EEENS7_ILi96EEEEEELi96ENS_10bfloat16_tEfNS_4arch4Sm90ELb1ELb0ELb0ELb1ELb1ELb0ELb0ELb0ELb1ELb1ELb0ELb0EEENS1_21CollectiveEpilogueFwdINS6_IJSA_SC_SB_EEES9_SE_SG_Li384ELb1ELb1ELb0ELb0EEENS1_36VarlenDynamicPersistentTileSchedulerILi192ELi128ELi384ELi128ELb0ELb1ELb1ELb1ELb1ELb1EEEEEEEEEvNT_6ParamsE,@function
        .size           _ZN7cutlass13device_kernelIN5flash11enable_sm90INS1_16FlashAttnFwdSm90INS1_25CollectiveMainloopFwdSm90ILi2EN4cute5tupleIJNS5_1CILi1EEES8_S8_EEENS6_IJNS7_ILi192EEENS7_ILi128EEENS7_ILi96EEEEEELi96ENS_10bfloat16_tEfNS_4arch4Sm90ELb1ELb0ELb0ELb1ELb1ELb0ELb0ELb0ELb1ELb1ELb0ELb0EEENS1_21CollectiveEpilogueFwdINS6_IJSA_SC_SB_EEES9_SE_SG_Li384ELb1ELb1ELb0ELb0EEENS1_36VarlenDynamicPersistentTileSchedulerILi192ELi128ELi384ELi128ELb0ELb1ELb1ELb1ELb1ELb1EEEEEEEEEvNT_6ParamsE,(.L_x_16 - _ZN7cutlass13device_kernelIN5flash11enable_sm90INS1_16FlashAttnFwdSm90INS1_25CollectiveMainloopFwdSm90ILi2EN4cute5tupleIJNS5_1CILi1EEES8_S8_EEENS6_IJNS7_ILi192EEENS7_ILi128EEENS7_ILi96EEEEEELi96ENS_10bfloat16_tEfNS_4arch4Sm90ELb1ELb0ELb0ELb1ELb1ELb0ELb0ELb0ELb1ELb1ELb0ELb0EEENS1_21CollectiveEpilogueFwdINS6_IJSA_SC_SB_EEES9_SE_SG_Li384ELb1ELb1ELb0ELb0EEENS1_36VarlenDynamicPersistentTileSchedulerILi192ELi128ELi384ELi128ELb0ELb1ELb1ELb1ELb1ELb1EEEEEEEEEvNT_6ParamsE)
        .other          _ZN7cutlass13device_kernelIN5flash11enable_sm90INS1_16FlashAttnFwdSm90INS1_25CollectiveMainloopFwdSm90ILi2EN4cute5tupleIJNS5_1CILi1EEES8_S8_EEENS6_IJNS7_ILi192EEENS7_ILi128EEENS7_ILi96EEEEEELi96ENS_10bfloat16_tEfNS_4arch4Sm90ELb1ELb0ELb0ELb1ELb1ELb0ELb0ELb0ELb1ELb1ELb0ELb0EEENS1_21CollectiveEpilogueFwdINS6_IJSA_SC_SB_EEES9_SE_SG_Li384ELb1ELb1ELb0ELb0EEENS1_36VarlenDynamicPersistentTileSchedulerILi192ELi128ELi384ELi128ELb0ELb1ELb1ELb1ELb1ELb1EEEEEEEEEvNT_6ParamsE,@"STO_CUDA_ENTRY STV_DEFAULT"
_ZN7cutlass13device_kernelIN5flash11enable_sm90INS1_16FlashAttnFwdSm90INS1_25CollectiveMainloopFwdSm90ILi2EN4cute5tupleIJNS5_1CILi1EEES8_S8_EEENS6_IJNS7_ILi192EEENS7_ILi128EEENS7_ILi96EEEEEELi96ENS_10bfloat16_tEfNS_4arch4Sm90ELb1ELb0ELb0ELb1ELb1ELb0ELb0ELb0ELb1ELb1ELb0ELb0EEENS1_21CollectiveEpilogueFwdINS6_IJSA_SC_SB_EEES9_SE_SG_Li384ELb1ELb1ELb0ELb0EEENS1_36VarlenDynamicPersistentTileSchedulerILi192ELi128ELi384ELi128ELb0ELb1ELb1ELb1ELb1ELb1EEEEEEEEEvNT_6ParamsE:
[----:B------:R-:W-:Y:S01]  /*0000*/  LDC R1, c[0x0][0x37c] ;  /* 0x0000df00ff017b82 */ /* 0x000fe20000000800 */
[----:B------:R-:W-:Y:S05]  /*0010*/  EXIT ;  /* 0x000000000000794d */ /* 0x000fea0003800000 */
.L_x_7:
        /* <DEDUP_REMOVED lines=14> */
.L_x_16:


//--------------------- .text._ZN7cutlass13device_kernelIN5flash11enable_sm90INS1_16FlashAttnFwdSm90INS1_25CollectiveMainloopFwdSm90ILi2EN4cute5tupleIJNS5_1CILi1EEES8_S8_EEENS6_IJNS7_ILi192EEENS7_ILi128EEENS7_ILi96EEEEEELi96ENS_10bfloat16_tEfNS_4arch4Sm90ELb1ELb0ELb0ELb1ELb1ELb1ELb0ELb0ELb1ELb1ELb0ELb0EEENS1_21CollectiveEpilogueFwdINS6_IJSA_SC_SB_EEES9_SE_SG_Li384ELb1ELb1ELb0ELb0EEENS1_36VarlenDynamicPersistentTileSchedulerILi192ELi128ELi384ELi128ELb0ELb1ELb1ELb1ELb1ELb1EEEEEEEEEvNT_6ParamsE --------------------------
	.section	.text._ZN7cutlass13device_kernelIN5flash11enable_sm90INS1_16FlashAttnFwdSm90INS1_25CollectiveMainloopFwdSm90ILi2EN4cute5tupleIJNS5_1CILi1EEES8_S8_EEENS6_IJNS7_ILi192EEENS7_ILi128EEENS7_ILi96EEEEEELi96ENS_10bfloat16_tEfNS_4arch4Sm90ELb1ELb0ELb0ELb1ELb1ELb1ELb0ELb0ELb1ELb1ELb0ELb0EEENS1_21CollectiveEpilogueFwdINS6_IJSA_SC_SB_EEES9_SE_SG_Li384ELb1ELb1ELb0ELb0EEENS1_36VarlenDynamicPersistentTileSchedulerILi192ELi128ELi384ELi128ELb0ELb1ELb1ELb1ELb1ELb1EEEEEEEEEvNT_6ParamsE,"ax",@progbits
	.align	128
.text._ZN7cutlass13device_kernelIN5flash11enable_sm90INS1_16FlashAttnFwdSm90INS1_25CollectiveMainloopFwdSm90ILi2EN4cute5tupleIJNS5_1CILi1EEES8_S8_EEENS6_IJNS7_ILi192EEENS7_ILi128EEENS7_ILi96EEEEEELi96ENS_10bfloat16_tEfNS_4arch4Sm90ELb1ELb0ELb0ELb1ELb1ELb1ELb0ELb0ELb1ELb1ELb0ELb0EEENS1_21CollectiveEpilogueFwdINS6_IJSA_SC_SB_EEES9_SE_SG_Li384ELb1ELb1ELb0ELb0EEENS1_36VarlenDynamicPersistentTileSchedulerILi192ELi128ELi384ELi128ELb0ELb1ELb1ELb1ELb1ELb1EEEEEEEEEvNT_6ParamsE:
        .type           _ZN7cutlass13device_kernelIN5flash11enable_sm90INS1_16FlashAttnFwdSm90INS1_25CollectiveMainloopFwdSm90ILi2EN4cute5tupleIJNS5_1CILi1EEES8_S8_EEENS6_IJNS7_ILi192EEENS7_ILi128EEENS7_ILi96EEEEEELi96ENS_10bfloat16_tEfNS_4arch4Sm90ELb1ELb0ELb0ELb1ELb1ELb1ELb0ELb0ELb1ELb1ELb0ELb0EEENS1_21CollectiveEpilogueFwdINS6_IJSA_SC_SB_EEES9_SE_SG_Li384ELb1ELb1ELb0ELb0EEENS1_36VarlenDynamicPersistentTileSchedulerILi192ELi128ELi384ELi128ELb0ELb1ELb1ELb1ELb1ELb1EEEEEEEEEvNT_6ParamsE,@function
        .size           _ZN7cutlass13device_kernelIN5flash11enable_sm90INS1_16FlashAttnFwdSm90INS1_25CollectiveMainloopFwdSm90ILi2EN4cute5tupleIJNS5_1CILi1EEES8_S8_EEENS6_IJNS7_ILi192EEENS7_ILi128EEENS7_ILi96EEEEEELi96ENS_10bfloat16_tEfNS_4arch4Sm90ELb1ELb0ELb0ELb1ELb1ELb1ELb0ELb0ELb1ELb1ELb0ELb0EEENS1_21CollectiveEpilogueFwdINS6_IJSA_SC_SB_EEES9_SE_SG_Li384ELb1ELb1ELb0ELb0EEENS1_36VarlenDynamicPersistentTileSchedulerILi192ELi128ELi384ELi128ELb0ELb1ELb1ELb1ELb1ELb1EEEEEEEEEvNT_6ParamsE,(.L_x_17 - _ZN7cutlass13device_kernelIN5flash11enable_sm90INS1_16FlashAttnFwdSm90INS1_25CollectiveMainloopFwdSm90ILi2EN4cute5tupleIJNS5_1CILi1EEES8_S8_EEENS6_IJNS7_ILi192EEENS7_ILi128EEENS7_ILi96EEEEEELi96ENS_10bfloat16_tEfNS_4arch4Sm90ELb1ELb0ELb0ELb1ELb1ELb1ELb0ELb0ELb1ELb1ELb0ELb0EEENS1_21CollectiveEpilogueFwdINS6_IJSA_SC_SB_EEES9_SE_SG_Li384ELb1ELb1ELb0ELb0EEENS1_36VarlenDynamicPersistentTileSchedulerILi192ELi128ELi384ELi128ELb0ELb1ELb1ELb1ELb1ELb1EEEEEEEEEvNT_6ParamsE)
        .other          _ZN7cutlass13device_kernelIN5flash11enable_sm90INS1_16FlashAttnFwdSm90INS1_25CollectiveMainloopFwdSm90ILi2EN4cute5tupleIJNS5_1CILi1EEES8_S8_EEENS6_IJNS7_ILi192EEENS7_ILi128EEENS7_ILi96EEEEEELi96ENS_10bfloat16_tEfNS_4arch4Sm90ELb1ELb0ELb0ELb1ELb1ELb1ELb0ELb0ELb1ELb1ELb0ELb0EEENS1_21CollectiveEpilogueFwdINS6_IJSA_SC_SB_EEES9_SE_SG_Li384ELb1ELb1ELb0ELb0EEENS1_36VarlenDynamicPersistentTileSchedulerILi192ELi128ELi384ELi128ELb0ELb1ELb1ELb1ELb1ELb1EEEEEEEEEvNT_6ParamsE,@"STO_CUDA_ENTRY STV_DEFAULT"
_ZN7cutlass13device_kernelIN5flash11enable_sm90INS1_16FlashAttnFwdSm90INS1_25CollectiveMainloopFwdSm90ILi2EN4cute5tupleIJNS5_1CILi1EEES8_S8_EEENS6_IJNS7_ILi192EEENS7_ILi128EEENS7_ILi96EEEEEELi96ENS_10bfloat16_tEfNS_4arch4Sm90ELb1ELb0ELb0ELb1ELb1ELb1ELb0ELb0ELb1ELb1ELb0ELb0EEENS1_21CollectiveEpilogueFwdINS6_IJSA_SC_SB_EEES9_SE_SG_Li384ELb1ELb1ELb0ELb0EEENS1_36VarlenDynamicPersistentTileSchedulerILi192ELi128ELi384ELi128ELb0ELb1ELb1ELb1ELb1ELb1EEEEEEEEEvNT_6ParamsE:
[----:B------:R-:W-:Y:S01]  /*0000*/  LDC R1, c[0x0][0x37c] ;  /* 0x0000df00ff017b82 */ /* 0x000fe20000000800 */
[----:B------:R-:W-:Y:S05]  /*0010*/  EXIT ;  /* 0x000000000000794d */ /* 0x000fea0003800000 */
.L_x_8:
        /* <DEDUP_REMOVED lines=14> */
.L_x_17:


//--------------------- .nv.shared.reserved.0     --------------------------
	.section	.nv.shared.reserved.0,"aw",@nobits
	.weak		__nv_reservedSMEM_offset_0_alias
	.size		__nv_reservedSMEM_offset_0_alias, 0, 64
	.other		__nv_reservedSMEM_offset_0_alias,@"STO_CUDA_RESERVED_SHARED STV_DEFAULT"
__nv_reservedSMEM_offset_0_alias:
	.zero		0
	.zero		64


//--------------------- .nv.global                --------------------------
	.section	.nv.global,"aw",@nobits
.nv.global:
	.type		_ZN71_INTERNAL_6574e65c_35_flash_fwd_hdim96_bf16_paged_sm90_cu_ceb34e2a_37014cute1_E,@object
	.size		_ZN71_INTERNAL_6574e65c_35_flash_fwd_hdim96_bf16_paged_sm90_cu_ceb34e2a_37014cute1_E,(_ZN71_INTERNAL_6574e65c_35_flash_fwd_hdim96_bf16_paged_sm90_cu_ceb34e2a_37014cuda3std3__45__cpo6cbeginE - _ZN71_INTERNAL_6574e65c_35_flash_fwd_hdim96_bf16_paged_sm90_cu_ceb34e2a_37014cute1_E)
_ZN71_INTERNAL_6574e65c_35_flash_fwd_hdim96_bf16_paged_sm90_cu_ceb34e2a_37014cute1_E:
	.zero		1
	.type		_ZN71_INTERNAL_6574e65c_35_flash_fwd_hdim96_bf16_paged_sm90_cu_ceb34e2a_37014cuda3std3__45__cpo6cbeginE,@object
	.size		_ZN71_INTERNAL_6574e65c_35_flash_fwd_hdim96_bf16_paged_sm90_cu_ceb34e2a_37014cuda3std3__45__cpo6cbeginE,(_ZN71_INTERNAL_6574e65c_35_flash_fwd_hdim96_bf16_paged_sm90_cu_ceb34e2a_37014cuda3std3__48in_placeE - _ZN71_INTERNAL_6574e65c_35_flash_fwd_hdim96_bf16_paged_sm90_cu_ceb34e2a_37014cuda3std3__45__cpo6cbeginE)
_ZN71_INTERNAL_6574e65c_35_flash_fwd_hdim96_bf16_paged_sm90_cu_ceb34e2a_37014cuda3std3__45__cpo6cbeginE:
	.zero		1
	.type		_ZN71_INTERNAL_6574e65c_35_flash_fwd_hdim96_bf16_paged_sm90_cu_ceb34e2a_37014cuda3std3__48in_placeE,@object
	.size		_ZN71_INTERNAL_6574e65c_35_flash_fwd_hdim96_bf16_paged_sm90_cu_ceb34e2a_37014cuda3std3__48in_placeE,(_ZN71_INTERNAL_6574e65c_35_flash_fwd_hdim96_bf16_paged_sm90_cu_ceb34e2a_37014cuda3std6ranges3__45__cpo9iter_moveE - _ZN71_INTERNAL_6574e65c_35_flash_fwd_hdim96_bf16_paged_sm90_cu_ceb34e2a_37014cuda3std3__48in_placeE)
_ZN71_INTERNAL_6574e65c_35_flash_fwd_hdim96_bf16_paged_sm90_cu_ceb34e2a_37014cuda3std3__48in_placeE:
	.zero		1
	.type		_ZN71_INTERNAL_6574e65c_35_flash_fwd_hdim96_bf16_paged_sm90_cu_ceb34e2a_37014cuda3std6ranges3__45__cpo9iter_moveE,@object
	.size		_ZN71_INTERNAL_6574e65c_35_flash_fwd_hdim96_bf16_paged_sm90_cu_ceb34e2a_37014cuda3std6ranges3__45__cpo9iter_moveE,(_ZN71_INTERNAL_6574e65c_35_flash_fwd_hdim96_bf16_paged_sm90_cu_ceb34e2a_37014cuda3std3__45__cpo5beginE - _ZN71_INTERNAL_6574e65c_35_flash_fwd_hdim96_bf16_paged_sm90_cu_ceb34e2a_37014cuda3std6ranges3__45__cpo9iter_moveE)
_ZN71_INTERNAL_6574e65c_35_flash_fwd_hdim96_bf16_paged_sm90_cu_ceb34e2a_37014cuda3std6ranges3__45__cpo9iter_moveE:
	.zero		1
	.type		_ZN71_INTERNAL_6574e65c_35_flash_fwd_hdim96_bf16_paged_sm90_cu_ceb34e2a_37014cuda3std3__45__cpo5beginE,@object
	.size		_ZN71_INTERNAL_6574e65c_35_flash_fwd_hdim96_bf16_paged_sm90_cu_ceb34e2a_37014cuda3std3__45__cpo5beginE,(_ZN71_INTERNAL_6574e65c_35_flash_fwd_hdim96_bf16_paged_sm90_cu_ceb34e2a_37014cuda3std3__473_GLOBAL__N__6574e65c_35_flash_fwd_hdim96_bf16_paged_sm90_cu_ceb34e2a_37016ignoreE - _ZN71_INTERNAL_6574e65c_35_flash_fwd_hdim96_bf16_paged_sm90_cu_ceb34e2a_37014cuda3std3__45__cpo5beginE)
_ZN71_INTERNAL_6574e65c_35_flash_fwd_hdim96_bf16_paged_sm90_cu_ceb34e2a_37014cuda3std3__45__cpo5beginE:
	.zero		1
	.type		_ZN71_INTERNAL_6574e65c_35_flash_fwd_hdim96_bf16_paged_sm90_cu_ceb34e2a_37014cuda3std3__473_GLOBAL__N__6574e65c_35_flash_fwd_hdim96_bf16_paged_sm90_cu_ceb34e2a_37016ignoreE,@object
	.size		_ZN71_INTERNAL_6574e65c_35_flash_fwd_hdim96_bf16_paged_sm90_cu_ceb34e2a_37014cuda3std3__473_GLOBAL__N__6574e65c_35_flash_fwd_hdim96_bf16_paged_sm90_cu_ceb34e2a_37016ignoreE,(_ZN71_INTERNAL_6574e65c_35_flash_fwd_hdim96_bf16_paged_sm90_cu_ceb34e2a_37014cute7productE - _ZN71_INTERNAL_6574e65c_35_flash_fwd_hdim96_bf16_paged_sm90_cu_ceb34e2a_37014cuda3std3__473_GLOBAL__N__6574e65c_35_flash_fwd_hdim96_bf16_paged_sm90_cu_ceb34e2a_37016ignoreE)
_ZN71_INTERNAL_6574e65c_35_flash_fwd_hdim96_bf16_paged_sm90_cu_ceb34e2a_37014cuda3std3__473_GLOBAL__N__6574e65c_35_flash_fwd_hdim96_bf16_paged_sm90_cu_ceb34e2a_37016ignoreE:
	.zero		1
	.type		_ZN71_INTERNAL_6574e65c_35_flash_fwd_hdim96_bf16_paged_sm90_cu_ceb34e2a_37014cute7productE,@object
	.size		_ZN71_INTERNAL_6574e65c_35_flash_fwd_hdim96_bf16_paged_sm90_cu_ceb34e2a_37014cute7productE,(_ZN71_INTERNAL_6574e65c_35_flash_fwd_hdim96_bf16_paged_sm90_cu_ceb34e2a_37014cuda3std3__45__cpo3endE - _ZN71_INTERNAL_6574e65c_35_flash_fwd_hdim96_bf16_paged_sm90_cu_ceb34e2a_37014cute7productE)
_ZN71_INTERNAL_6574e65c_35_flash_fwd_hdim96_bf16_paged_sm90_cu_ceb34e2a_37014cute7productE:
	.zero		1
	.type		_ZN71_INTERNAL_6574e65c_35_flash_fwd_hdim96_bf16_paged_sm90_cu_ceb34e2a_37014cuda3std3__45__cpo3endE,@object
	.size		_ZN71_INTERNAL_6574e65c_35_flash_fwd_hdim96_bf16_paged_sm90_cu_ceb34e2a_37014cuda3std3__45__cpo3endE,(_ZN71_INTERNAL_6574e65c_35_flash_fwd_hdim96_bf16_paged_sm90_cu_ceb34e2a_37014cuda3std3__419piecewise_constructE - _ZN71_INTERNAL_6574e65c_35_flash_fwd_hdim96_bf16_paged_sm90_cu_ceb34e2a_37014cuda3std3__45__cpo3endE)
_ZN71_INTERNAL_6574e65c_35_flash_fwd_hdim96_bf16_paged_sm90_cu_ceb34e2a_37014cuda3std3__45__cpo3endE:
	.zero		1
	.type		_ZN71_INTERNAL_6574e65c_35_flash_fwd_hdim96_bf16_paged_sm90_cu_ceb34e2a_37014cuda3std3__419piecewise_constructE,@object
	.size		_ZN71_INTERNAL_6574e65c_35_flash_fwd_hdim96_bf16_paged_sm90_cu_ceb34e2a_37014cuda3std3__419piecewise_constructE,(_ZN71_INTERNAL_6574e65c_35_flash_fwd_hdim96_bf16_paged_sm90_cu_ceb34e2a_37014cuda3std3__45__cpo4cendE - _ZN71_INTERNAL_6574e65c_35_flash_fwd_hdim96_bf16_paged_sm90_cu_ceb34e2a_37014cuda3std3__419piecewise_constructE)
_ZN71_INTERNAL_6574e65c_35_flash_fwd_hdim96_bf16_paged_sm90_cu_ceb34e2a_37014cuda3std3__419piecewise_constructE:
	.zero		1
	.type		_ZN71_INTERNAL_6574e65c_35_flash_fwd_hdim96_bf16_paged_sm90_cu_ceb34e2a_37014cuda3std3__45__cpo4cendE,@object
	.size		_ZN71_INTERNAL_6574e65c_35_flash_fwd_hdim96_bf16_paged_sm90_cu_ceb34e2a_37014cuda3std3__45__cpo4cendE,(_ZN71_INTERNAL_6574e65c_35_flash_fwd_hdim96_bf16_paged_sm90_cu_ceb34e2a_37014cuda3std6ranges3__45__cpo4swapE - _ZN71_INTERNAL_6574e65c_35_flash_fwd_hdim96_bf16_paged_sm90_cu_ceb34e2a_37014cuda3std3__45__cpo4cendE)
_ZN71_INTERNAL_6574e65c_35_flash_fwd_hdim96_bf16_paged_sm90_cu_ceb34e2a_37014cuda3std3__45__cpo4cendE:
	.zero		1
	.type		_ZN71_INTERNAL_6574e65c_35_flash_fwd_hdim96_bf16_paged_sm90_cu_ceb34e2a_37014cuda3std6ranges3__45__cpo4swapE,@object
	.size		_ZN71_INTERNAL_6574e65c_35_flash_fwd_hdim96_bf16_paged_sm90_cu_ceb34e2a_37014cuda3std6ranges3__45__cpo4swapE,(.L_7 - _ZN71_INTERNAL_6574e65c_35_flash_fwd_hdim96_bf16_paged_sm90_cu_ceb34e2a_37014cuda3std6ranges3__45__cpo4swapE)
_ZN71_INTERNAL_6574e65c_35_flash_fwd_hdim96_bf16_paged_sm90_cu_ceb34e2a_37014cuda3std6ranges3__45__cpo4swapE:
	.zero		1
.L_7:


//--------------------- .nv.constant0._ZN7cutlass13device_kernelIN5flash11enable_sm90INS1_16FlashAttnFwdSm90INS1_25CollectiveMainloopFwdSm90ILi2EN4cute5tupleIJNS5_1CILi1EEES8_S8_EEENS6_IJNS7_ILi192EEENS7_ILi128EEENS7_ILi96EEEEEELi96ENS_10bfloat16_tEfNS_4arch4Sm90ELb0ELb0ELb0ELb0ELb1ELb0ELb0ELb0ELb1ELb1ELb0ELb0EEENS1_21CollectiveEpilogueFwdINS6_IJSA_SC_SB_EEES9_SE_SG_Li384ELb0ELb1ELb0ELb0EEENS1_29StaticPersistentTileSchedulerILb0EEEEEEEEEvNT_6ParamsE --------------------------
	.section	.nv.constant0._ZN7cutlass13device_kernelIN5flash11enable_sm90INS1_16FlashAttnFwdSm90INS1_25CollectiveMainloopFwdSm90ILi2EN4cute5tupleIJNS5_1CILi1EEES8_S8_EEENS6_IJNS7_ILi192EEENS7_ILi128EEENS7_ILi96EEEEEELi96ENS_10bfloat16_tEfNS_4arch4Sm90ELb0ELb0ELb0ELb0ELb1ELb0ELb0ELb0ELb1ELb1ELb0ELb0EEENS1_21CollectiveEpilogueFwdINS6_IJSA_SC_SB_EEES9_SE_SG_Li384ELb0ELb1ELb0ELb0EEENS1_29StaticPersistentTileSchedulerILb0EEEEEEEEEvNT_6ParamsE,"a",@progbits
	.sectionflags	@""
	.align	4
.nv.constant0._ZN7cutlass13device_kernelIN5flash11enable_sm90INS1_16FlashAttnFwdSm90INS1_25CollectiveMainloopFwdSm90ILi2EN4cute5tupleIJNS5_1CILi1EEES8_S8_EEENS6_IJNS7_ILi192EEENS7_ILi128EEENS7_ILi96EEEEEELi96ENS_10bfloat16_tEfNS_4arch4Sm90ELb0ELb0ELb0ELb0ELb1ELb0ELb0ELb0ELb1ELb1ELb0ELb0EEENS1_21CollectiveEpilogueFwdINS6_IJSA_SC_SB_EEES9_SE_SG_Li384ELb0ELb1ELb0ELb0EEENS1_29StaticPersistentTileSchedulerILb0EEEEEEEEEvNT_6ParamsE:
	.zero		3456


//--------------------- .nv.constant0._ZN7cutlass13device_kernelIN5flash11enable_sm90INS1_16FlashAttnFwdSm90INS1_25CollectiveMainloopFwdSm90ILi2EN4cute5tupleIJNS5_1CILi1EEES8_S8_EEENS6_IJNS7_ILi192EEENS7_ILi128EEENS7_ILi96EEEEEELi96ENS_10bfloat16_tEfNS_4arch4Sm90ELb0ELb0ELb0ELb1ELb1ELb0ELb0ELb0ELb1ELb1ELb0ELb0EEENS1_21CollectiveEpilogueFwdINS6_IJSA_SC_SB_EEES9_SE_SG_Li384ELb1ELb1ELb0ELb0EEENS1_36VarlenDynamicPersistentTileSchedulerILi192ELi128ELi384ELi128ELb0ELb1ELb1ELb0ELb1ELb1EEEEEEEEEvNT_6ParamsE --------------------------
	.section	.nv.constant0._ZN7cutlass13device_kernelIN5flash11enable_sm90INS1_16FlashAttnFwdSm90INS1_25CollectiveMainloopFwdSm90ILi2EN4cute5tupleIJNS5_1CILi1EEES8_S8_EEENS6_IJNS7_ILi192EEENS7_ILi128EEENS7_ILi96EEEEEELi96ENS_10bfloat16_tEfNS_4arch4Sm90ELb0ELb0ELb0ELb1ELb1ELb0ELb0ELb0ELb1ELb1ELb0ELb0EEENS1_21CollectiveEpilogueFwdINS6_IJSA_SC_SB_EEES9_SE_SG_Li384ELb1ELb1ELb0ELb0EEENS1_36VarlenDynamicPersistentTileSchedulerILi192ELi128ELi384ELi128ELb0ELb1ELb1ELb0ELb1ELb1EEEEEEEEEvNT_6ParamsE,"a",@progbits
	.sectionflags	@""
	.align	4
.nv.constant0._ZN7cutlass13device_kernelIN5flash11enable_sm90INS1_16FlashAttnFwdSm90INS1_25CollectiveMainloopFwdSm90ILi2EN4cute5tupleIJNS5_1CILi1EEES8_S8_EEENS6_IJNS7_ILi192EEENS7_ILi128EEENS7_ILi96EEEEEELi96ENS_10bfloat16_tEfNS_4arch4Sm90ELb0ELb0ELb0ELb1ELb1ELb0ELb0ELb0ELb1ELb1ELb0ELb0EEENS1_21CollectiveEpilogueFwdINS6_IJSA_SC_SB_EEES9_SE_SG_Li384ELb1ELb1ELb0ELb0EEENS1_36VarlenDynamicPersistentTileSchedulerILi192ELi128ELi384ELi128ELb0ELb1ELb1ELb0ELb1ELb1EEEEEEEEEvNT_6ParamsE:
	.zero		3584


//--------------------- .nv.constant0._ZN7cutlass13device_kernelIN5flash11enable_sm90INS1_16FlashAttnFwdSm90INS1_25CollectiveMainloopFwdSm90ILi2EN4cute5tupleIJNS5_1CILi1EEES8_S8_EEENS6_IJNS7_ILi192EEENS7_ILi128EEENS7_ILi96EEEEEELi96ENS_10bfloat16_tEfNS_4arch4Sm90ELb0ELb0ELb0ELb1ELb1ELb1ELb0ELb0ELb1ELb1ELb0ELb0EEENS1_21CollectiveEpilogueFwdINS6_IJSA_SC_SB_EEES9_SE_SG_Li384ELb1ELb1ELb0ELb0EEENS1_36VarlenDynamicPersistentTileSchedulerILi192ELi128ELi384ELi128ELb0ELb1ELb1ELb0ELb1ELb1EEEEEEEEEvNT_6ParamsE --------------------------
	.section	.nv.constant0._ZN7cutlass13device_kernelIN5flash11enable_sm90INS1_16FlashAttnFwdSm90INS1_25CollectiveMainloopFwdSm90ILi2EN4cute5tupleIJNS5_1CILi1EEES8_S8_EEENS6_IJNS7_ILi192EEENS7_ILi128EEENS7_ILi96EEEEEELi96ENS_10bfloat16_tEfNS_4arch4Sm90ELb0ELb0ELb0ELb1ELb1ELb1ELb0ELb0ELb1ELb1ELb0ELb0EEENS1_21CollectiveEpilogueFwdINS6_IJSA_SC_SB_EEES9_SE_SG_Li384ELb1ELb1ELb0ELb0EEENS1_36VarlenDynamicPersistentTileSchedulerILi192ELi128ELi384ELi128ELb0ELb1ELb1ELb0ELb1ELb1EEEEEEEEEvNT_6ParamsE,"a",@progbits
	.sectionflags	@""
	.align	4
.nv.constant0._ZN7cutlass13device_kernelIN5flash11enable_sm90INS1_16FlashAttnFwdSm90INS1_25CollectiveMainloopFwdSm90ILi2EN4cute5tupleIJNS5_1CILi1EEES8_S8_EEENS6_IJNS7_ILi192EEENS7_ILi128EEENS7_ILi96EEEEEELi96ENS_10bfloat16_tEfNS_4arch4Sm90ELb0ELb0ELb0ELb1ELb1ELb1ELb0ELb0ELb1ELb1ELb0ELb0EEENS1_21CollectiveEpilogueFwdINS6_IJSA_SC_SB_EEES9_SE_SG_Li384ELb1ELb1ELb0ELb0EEENS1_36VarlenDynamicPersistentTileSchedulerILi192ELi128ELi384ELi128ELb0ELb1ELb1ELb0ELb1ELb1EEEEEEEEEvNT_6ParamsE:
	.zero		3584


//--------------------- .nv.constant0._ZN7cutlass13device_kernelIN5flash11enable_sm90INS1_16FlashAttnFwdSm90INS1_25CollectiveMainloopFwdSm90ILi2EN4cute5tupleIJNS5_1CILi1EEES8_S8_EEENS6_IJNS7_ILi192EEENS7_ILi128EEENS7_ILi96EEEEEELi96ENS_10bfloat16_tEfNS_4arch4Sm90ELb0ELb1ELb0ELb0ELb1ELb0ELb0ELb0ELb1ELb1ELb0ELb0EEENS1_21CollectiveEpilogueFwdINS6_IJSA_SC_SB_EEES9_SE_SG_Li384ELb0ELb1ELb0ELb0EEENS1_30DynamicPersistentTileSchedulerILi384ELi128ELb0ELb1ELb1EEEEEEEEEvNT_6ParamsE --------------------------
	.section	.nv.constant0._ZN7cutlass13device_kernelIN5flash11enable_sm90INS1_16FlashAttnFwdSm90INS1_25CollectiveMainloopFwdSm90ILi2EN4cute5tupleIJNS5_1CILi1EEES8_S8_EEENS6_IJNS7_ILi192EEENS7_ILi128EEENS7_ILi96EEEEEELi96ENS_10bfloat16_tEfNS_4arch4Sm90ELb0ELb1ELb0ELb0ELb1ELb0ELb0ELb0ELb1ELb1ELb0ELb0EEENS1_21CollectiveEpilogueFwdINS6_IJSA_SC_SB_EEES9_SE_SG_Li384ELb0ELb1ELb0ELb0EEENS1_30DynamicPersistentTileSchedulerILi384ELi128ELb0ELb1ELb1EEEEEEEEEvNT_6ParamsE,"a",@progbits
	.sectionflags	@""
	.align	4
.nv.constant0._ZN7cutlass13device_kernelIN5flash11enable_sm90INS1_16FlashAttnFwdSm90INS1_25CollectiveMainloopFwdSm90ILi2EN4cute5tupleIJNS5_1CILi1EEES8_S8_EEENS6_IJNS7_ILi192EEENS7_ILi128EEENS7_ILi96EEEEEELi96ENS_10bfloat16_tEfNS_4arch4Sm90ELb0ELb1ELb0ELb0ELb1ELb0ELb0ELb0ELb1ELb1ELb0ELb0EEENS1_21CollectiveEpilogueFwdINS6_IJSA_SC_SB_EEES9_SE_SG_Li384ELb0ELb1ELb0ELb0EEENS1_30DynamicPersistentTileSchedulerILi384ELi128ELb0ELb1ELb1EEEEEEEEEvNT_6ParamsE:
	.zero		3584


//--------------------- .nv.constant0._ZN7cutlass13device_kernelIN5flash11enable_sm90INS1_16FlashAttnFwdSm90INS1_25CollectiveMainloopFwdSm90ILi2EN4cute5tupleIJNS5_1CILi1EEES8_S8_EEENS6_IJNS7_ILi192EEENS7_ILi128EEENS7_ILi96EEEEEELi96ENS_10bfloat16_tEfNS_4arch4Sm90ELb0ELb1ELb0ELb1ELb1ELb0ELb0ELb0ELb1ELb1ELb0ELb0EEENS1_21CollectiveEpilogueFwdINS6_IJSA_SC_SB_EEES9_SE_SG_Li384ELb1ELb1ELb0ELb0EEENS1_36VarlenDynamicPersistentTileSchedulerILi192ELi128ELi384ELi128ELb0ELb1ELb1ELb1ELb0ELb1EEEEEEEEEvNT_6ParamsE --------------------------
	.section	.nv.constant0._ZN7cutlass13device_kernelIN5flash11enable_sm90INS1_16FlashAttnFwdSm90INS1_25CollectiveMainloopFwdSm90ILi2EN4cute5tupleIJNS5_1CILi1EEES8_S8_EEENS6_IJNS7_ILi192EEENS7_ILi128EEENS7_ILi96EEEEEELi96ENS_10bfloat16_tEfNS_4arch4Sm90ELb0ELb1ELb0ELb1ELb1ELb0ELb0ELb0ELb1ELb1ELb0ELb0EEENS1_21CollectiveEpilogueFwdINS6_IJSA_SC_SB_EEES9_SE_SG_Li384ELb1ELb1ELb0ELb0EEENS1_36VarlenDynamicPersistentTileSchedulerILi192ELi128ELi384ELi128ELb0ELb1ELb1ELb1ELb0ELb1EEEEEEEEEvNT_6ParamsE,"a",@progbits
	.sectionflags	@""
	.align	4
.nv.constant0._ZN7cutlass13device_kernelIN5flash11enable_sm90INS1_16FlashAttnFwdSm90INS1_25CollectiveMainloopFwdSm90ILi2EN4cute5tupleIJNS5_1CILi1EEES8_S8_EEENS6_IJNS7_ILi192EEENS7_ILi128EEENS7_ILi96EEEEEELi96ENS_10bfloat16_tEfNS_4arch4Sm90ELb0ELb1ELb0ELb1ELb1ELb0ELb0ELb0ELb1ELb1ELb0ELb0EEENS1_21CollectiveEpilogueFwdINS6_IJSA_SC_SB_EEES9_SE_SG_Li384ELb1ELb1ELb0ELb0EEENS1_36VarlenDynamicPersistentTileSchedulerILi192ELi128ELi384ELi128ELb0ELb1ELb1ELb1ELb0ELb1EEEEEEEEEvNT_6ParamsE:
	.zero		3584


//--------------------- .nv.constant0._ZN7cutlass13device_kernelIN5flash11enable_sm90INS1_16FlashAttnFwdSm90INS1_25CollectiveMainloopFwdSm90ILi2EN4cute5tupleIJNS5_1CILi1EEES8_S8_EEENS6_IJNS7_ILi192EEENS7_ILi128EEENS7_ILi96EEEEEELi96ENS_10bfloat16_tEfNS_4arch4Sm90ELb0ELb1ELb0ELb1ELb1ELb1ELb0ELb0ELb1ELb1ELb0ELb0EEENS1_21CollectiveEpilogueFwdINS6_IJSA_SC_SB_EEES9_SE_SG_Li384ELb1ELb1ELb0ELb0EEENS1_36VarlenDynamicPersistentTileSchedulerILi192ELi128ELi384ELi128ELb0ELb1ELb1ELb1ELb0ELb1EEEEEEEEEvNT_6ParamsE --------------------------
	.section	.nv.constant0._ZN7cutlass13device_kernelIN5flash11enable_sm90INS1_16FlashAttnFwdSm90INS1_25CollectiveMainloopFwdSm90ILi2EN4cute5tupleIJNS5_1CILi1EEES8_S8_EEENS6_IJNS7_ILi192EEENS7_ILi128EEENS7_ILi96EEEEEELi96ENS_10bfloat16_tEfNS_4arch4Sm90ELb0ELb1ELb0ELb1ELb1ELb1ELb0ELb0ELb1ELb1ELb0ELb0EEENS1_21CollectiveEpilogueFwdINS6_IJSA_SC_SB_EEES9_SE_SG_Li384ELb1ELb1ELb0ELb0EEENS1_36VarlenDynamicPersistentTileSchedulerILi192ELi128ELi384ELi128ELb0ELb1ELb1ELb1ELb0ELb1EEEEEEEEEvNT_6ParamsE,"a",@progbits
	.sectionflags	@""
	.align	4
.nv.constant0._ZN7cutlass13device_kernelIN5flash11enable_sm90INS1_16FlashAttnFwdSm90INS1_25CollectiveMainloopFwdSm90ILi2EN4cute5tupleIJNS5_1CILi1EEES8_S8_EEENS6_IJNS7_ILi192EEENS7_ILi128EEENS7_ILi96EEEEEELi96ENS_10bfloat16_tEfNS_4arch4Sm90ELb0ELb1ELb0ELb1ELb1ELb1ELb0ELb0ELb1ELb1ELb0ELb0EEENS1_21CollectiveEpilogueFwdINS6_IJSA_SC_SB_EEES9_SE_SG_Li384ELb1ELb1ELb0ELb0EEENS1_36VarlenDynamicPersistentTileSchedulerILi192ELi128ELi384ELi128ELb0ELb1ELb1ELb1ELb0ELb1EEEEEEEEEvNT_6ParamsE:
	.zero		3584


//--------------------- .nv.constant0._ZN7cutlass13device_kernelIN5flash11enable_sm90INS1_16FlashAttnFwdSm90INS1_25CollectiveMainloopFwdSm90ILi2EN4cute5tupleIJNS5_1CILi1EEES8_S8_EEENS6_IJNS7_ILi192EEENS7_ILi128EEENS7_ILi96EEEEEELi96ENS_10bfloat16_tEfNS_4arch4Sm90ELb1ELb0ELb0ELb0ELb1ELb0ELb0ELb0ELb1ELb1ELb0ELb0EEENS1_21CollectiveEpilogueFwdINS6_IJSA_SC_SB_EEES9_SE_SG_Li384ELb0ELb1ELb0ELb0EEENS1_30DynamicPersistentTileSchedulerILi384ELi128ELb0ELb1ELb1EEEEEEEEEvNT_6ParamsE --------------------------
	.section	.nv.constant0._ZN7cutlass13device_kernelIN5flash11enable_sm90INS1_16FlashAttnFwdSm90INS1_25CollectiveMainloopFwdSm90ILi2EN4cute5tupleIJNS5_1CILi1EEES8_S8_EEENS6_IJNS7_ILi192EEENS7_ILi128EEENS7_ILi96EEEEEELi96ENS_10bfloat16_tEfNS_4arch4Sm90ELb1ELb0ELb0ELb0ELb1ELb0ELb0ELb0ELb1ELb1ELb0ELb0EEENS1_21CollectiveEpilogueFwdINS6_IJSA_SC_SB_EEES9_SE_SG_Li384ELb0ELb1ELb0ELb0EEENS1_30DynamicPersistentTileSchedulerILi384ELi128ELb0ELb1ELb1EEEEEEEEEvNT_6ParamsE,"a",@progbits
	.sectionflags	@""
	.align	4
.nv.constant0._ZN7cutlass13device_kernelIN5flash11enable_sm90INS1_16FlashAttnFwdSm90INS1_25CollectiveMainloopFwdSm90ILi2EN4cute5tupleIJNS5_1CILi1EEES8_S8_EEENS6_IJNS7_ILi192EEENS7_ILi128EEENS7_ILi96EEEEEELi96ENS_10bfloat16_tEfNS_4arch4Sm90ELb1ELb0ELb0ELb0ELb1ELb0ELb0ELb0ELb1ELb1ELb0ELb0EEENS1_21CollectiveEpilogueFwdINS6_IJSA_SC_SB_EEES9_SE_SG_Li384ELb0ELb1ELb0ELb0EEENS1_30DynamicPersistentTileSchedulerILi384ELi128ELb0ELb1ELb1EEEEEEEEEvNT_6ParamsE:
	.zero		3584


//--------------------- .nv.constant0._ZN7cutlass13device_kernelIN5flash11enable_sm90INS1_16FlashAttnFwdSm90INS1_25CollectiveMainloopFwdSm90ILi2EN4cute5tupleIJNS5_1CILi1EEES8_S8_EEENS6_IJNS7_ILi192EEENS7_ILi128EEENS7_ILi96EEEEEELi96ENS_10bfloat16_tEfNS_4arch4Sm90ELb1ELb0ELb0ELb1ELb1ELb0ELb0ELb0ELb1ELb1ELb0ELb0EEENS1_21CollectiveEpilogueFwdINS6_IJSA_SC_SB_EEES9_SE_SG_Li384ELb1ELb1ELb0ELb0EEENS1_36VarlenDynamicPersistentTileSchedulerILi192ELi128ELi384ELi128ELb0ELb1ELb1ELb1ELb1ELb1EEEEEEEEEvNT_6ParamsE --------------------------
	.section	.nv.constant0._ZN7cutlass13device_kernelIN5flash11enable_sm90INS1_16FlashAttnFwdSm90INS1_25CollectiveMainloopFwdSm90ILi2EN4cute5tupleIJNS5_1CILi1EEES8_S8_EEENS6_IJNS7_ILi192EEENS7_ILi128EEENS7_ILi96EEEEEELi96ENS_10bfloat16_tEfNS_4arch4Sm90ELb1ELb0ELb0ELb1ELb1ELb0ELb0ELb0ELb1ELb1ELb0ELb0EEENS1_21CollectiveEpilogueFwdINS6_IJSA_SC_SB_EEES9_SE_SG_Li384ELb1ELb1ELb0ELb0EEENS1_36VarlenDynamicPersistentTileSchedulerILi192ELi128ELi384ELi128ELb0ELb1ELb1ELb1ELb1ELb1EEEEEEEEEvNT_6ParamsE,"a",@progbits
	.sectionflags	@""
	.align	4
.nv.constant0._ZN7cutlass13device_kernelIN5flash11enable_sm90INS1_16FlashAttnFwdSm90INS1_25CollectiveMainloopFwdSm90ILi2EN4cute5tupleIJNS5_1CILi1EEES8_S8_EEENS6_IJNS7_ILi192EEENS7_ILi128EEENS7_ILi96EEEEEELi96ENS_10bfloat16_tEfNS_4arch4Sm90ELb1ELb0ELb0ELb1ELb1ELb0ELb0ELb0ELb1ELb1ELb0ELb0EEENS1_21CollectiveEpilogueFwdINS6_IJSA_SC_SB_EEES9_SE_SG_Li384ELb1ELb1ELb0ELb0EEENS1_36VarlenDynamicPersistentTileSchedulerILi192ELi128ELi384ELi128ELb0ELb1ELb1ELb1ELb1ELb1EEEEEEEEEvNT_6ParamsE:
	.zero		3584


//--------------------- .nv.constant0._ZN7cutlass13device_kernelIN5flash11enable_sm90INS1_16FlashAttnFwdSm90INS1_25CollectiveMainloopFwdSm90ILi2EN4cute5tupleIJNS5_1CILi1EEES8_S8_EEENS6_IJNS7_ILi192EEENS7_ILi128EEENS7_ILi96EEEEEELi96ENS_10bfloat16_tEfNS_4arch4Sm90ELb1ELb0ELb0ELb1ELb1ELb1ELb0ELb0ELb1ELb1ELb0ELb0EEENS1_21CollectiveEpilogueFwdINS6_IJSA_SC_SB_EEES9_SE_SG_Li384ELb1ELb1ELb0ELb0EEENS1_36VarlenDynamicPersistentTileSchedulerILi192ELi128ELi384ELi128ELb0ELb1ELb1ELb1ELb1ELb1EEEEEEEEEvNT_6ParamsE --------------------------
	.section	.nv.constant0._ZN7cutlass13device_kernelIN5flash11enable_sm90INS1_16FlashAttnFwdSm90INS1_25CollectiveMainloopFwdSm90ILi2EN4cute5tupleIJNS5_1CILi1EEES8_S8_EEENS6_IJNS7_ILi192EEENS7_ILi128EEENS7_ILi96EEEEEELi96ENS_10bfloat16_tEfNS_4arch4Sm90ELb1ELb0ELb0ELb1ELb1ELb1ELb0ELb0ELb1ELb1ELb0ELb0EEENS1_21CollectiveEpilogueFwdINS6_IJSA_SC_SB_EEES9_SE_SG_Li384ELb1ELb1ELb0ELb0EEENS1_36VarlenDynamicPersistentTileSchedulerILi192ELi128ELi384ELi128ELb0ELb1ELb1ELb1ELb1ELb1EEEEEEEEEvNT_6ParamsE,"a",@progbits
	.sectionflags	@""
	.align	4
.nv.constant0._ZN7cutlass13device_kernelIN5flash11enable_sm90INS1_16FlashAttnFwdSm90INS1_25CollectiveMainloopFwdSm90ILi2EN4cute5tupleIJNS5_1CILi1EEES8_S8_EEENS6_IJNS7_ILi192EEENS7_ILi128EEENS7_ILi96EEEEEELi96ENS_10bfloat16_tEfNS_4arch4Sm90ELb1ELb0ELb0ELb1ELb1ELb1ELb0ELb0ELb1ELb1ELb0ELb0EEENS1_21CollectiveEpilogueFwdINS6_IJSA_SC_SB_EEES9_SE_SG_Li384ELb1ELb1ELb0ELb0EEENS1_36VarlenDynamicPersistentTileSchedulerILi192ELi128ELi384ELi128ELb0ELb1ELb1ELb1ELb1ELb1EEEEEEEEEvNT_6ParamsE:
	.zero		3584


//--------------------- SYMBOLS --------------------------

	.type		.nv.reservedSmem.offset0,@object
	.size		.nv.reservedSmem.offset0,0x4
